//
// Generated by NVIDIA NVVM Compiler
// Compiler built on Thu Jul 18 02:37:37 2013 (1374107857)
// Cuda compilation tools, release 5.5, V5.5.0
//

.version 3.2
.target sm_20
.address_size 64

	.file	1 "/home/mykola/go/src/github.com/mumax/3/cuda/topologicalcharge.cu", 1434118979, 5484
	.file	2 "/usr/local/cuda/include/device_functions.h", 1446584470, 315927

.visible .entry settopologicalcharge(
	.param .u64 settopologicalcharge_param_0,
	.param .u64 settopologicalcharge_param_1,
	.param .u64 settopologicalcharge_param_2,
	.param .u64 settopologicalcharge_param_3,
	.param .f32 settopologicalcharge_param_4,
	.param .u32 settopologicalcharge_param_5,
	.param .u32 settopologicalcharge_param_6,
	.param .u32 settopologicalcharge_param_7,
	.param .u8 settopologicalcharge_param_8
)
{
	.reg .pred 	%p<79>;
	.reg .s16 	%rs<15>;
	.reg .s32 	%r<162>;
	.reg .f32 	%f<291>;
	.reg .s64 	%rd<61>;


	ld.param.u64 	%rd6, [settopologicalcharge_param_0];
	ld.param.u64 	%rd7, [settopologicalcharge_param_1];
	ld.param.u64 	%rd8, [settopologicalcharge_param_2];
	ld.param.u64 	%rd9, [settopologicalcharge_param_3];
	ld.param.f32 	%f126, [settopologicalcharge_param_4];
	ld.param.u32 	%r45, [settopologicalcharge_param_5];
	ld.param.u32 	%r46, [settopologicalcharge_param_6];
	ld.param.u32 	%r47, [settopologicalcharge_param_7];
	cvta.to.global.u64 	%rd1, %rd6;
	cvta.to.global.u64 	%rd2, %rd9;
	cvta.to.global.u64 	%rd3, %rd8;
	cvta.to.global.u64 	%rd4, %rd7;
	.loc 1 14 1
	mov.u32 	%r48, %ntid.x;
	mov.u32 	%r49, %ctaid.x;
	mov.u32 	%r50, %tid.x;
	mad.lo.s32 	%r1, %r48, %r49, %r50;
	.loc 1 15 1
	mov.u32 	%r51, %ntid.y;
	mov.u32 	%r52, %ctaid.y;
	mov.u32 	%r53, %tid.y;
	mad.lo.s32 	%r2, %r51, %r52, %r53;
	.loc 1 16 1
	mov.u32 	%r54, %ntid.z;
	mov.u32 	%r55, %ctaid.z;
	mov.u32 	%r56, %tid.z;
	mad.lo.s32 	%r3, %r54, %r55, %r56;
	.loc 1 18 1
	setp.ge.s32	%p1, %r2, %r46;
	setp.ge.s32	%p2, %r1, %r45;
	or.pred  	%p3, %p2, %p1;
	.loc 1 18 1
	setp.ge.s32	%p4, %r3, %r47;
	or.pred  	%p5, %p3, %p4;
	ld.param.u8 	%rs3, [settopologicalcharge_param_8];
	.loc 1 18 1
	@%p5 bra 	BB0_72;

	.loc 1 23 1
	mad.lo.s32 	%r57, %r3, %r46, %r2;
	mul.lo.s32 	%r4, %r57, %r45;
	add.s32 	%r58, %r4, %r1;
	mul.wide.s32 	%rd10, %r58, 4;
	add.s64 	%rd11, %rd4, %rd10;
	add.s64 	%rd12, %rd3, %rd10;
	add.s64 	%rd13, %rd2, %rd10;
	.loc 1 25 1
	ld.global.f32 	%f1, [%rd11];
	ld.global.f32 	%f2, [%rd12];
	.loc 1 31 1
	mul.f32 	%f127, %f2, %f2;
	fma.rn.f32 	%f128, %f1, %f1, %f127;
	.loc 1 25 1
	ld.global.f32 	%f3, [%rd13];
	.loc 1 31 1
	fma.rn.f32 	%f129, %f3, %f3, %f128;
	setp.eq.f32	%p6, %f129, 0f00000000;
	add.s64 	%rd5, %rd1, %rd10;
	.loc 1 31 1
	@%p6 bra 	BB0_71;

	.loc 1 40 1
	add.s32 	%r5, %r1, -2;
	and.b16  	%rs1, %rs3, 1;
	setp.eq.b16	%p7, %rs1, 1;
	@!%p7 bra 	BB0_4;
	bra.uni 	BB0_3;

BB0_3:
	rem.s32 	%r59, %r5, %r45;
	add.s32 	%r60, %r59, %r45;
	rem.s32 	%r154, %r60, %r45;
	bra.uni 	BB0_5;

BB0_4:
	mov.u32 	%r61, 0;
	.loc 2 3551 10
	max.s32 	%r154, %r5, %r61;

BB0_5:
	.loc 1 40 226
	add.s32 	%r9, %r154, %r4;
	.loc 1 41 1
	and.b16  	%rs4, %rs1, 1;
	setp.eq.b16	%p8, %rs4, 1;
	setp.gt.s32	%p9, %r5, -1;
	or.pred  	%p10, %p9, %p8;
	mov.f32 	%f263, 0f00000000;
	mov.f32 	%f262, %f263;
	mov.f32 	%f261, %f263;
	.loc 1 41 1
	@!%p10 bra 	BB0_7;
	bra.uni 	BB0_6;

BB0_6:
	mul.wide.s32 	%rd14, %r9, 4;
	add.s64 	%rd15, %rd4, %rd14;
	add.s64 	%rd16, %rd3, %rd14;
	add.s64 	%rd17, %rd2, %rd14;
	.loc 1 43 1
	ld.global.f32 	%f261, [%rd15];
	ld.global.f32 	%f262, [%rd16];
	ld.global.f32 	%f263, [%rd17];

BB0_7:
	.loc 1 47 1
	add.s32 	%r10, %r1, -1;
	setp.eq.s16	%p11, %rs1, 0;
	.loc 1 47 1
	@%p11 bra 	BB0_9;

	rem.s32 	%r62, %r10, %r45;
	add.s32 	%r63, %r62, %r45;
	rem.s32 	%r155, %r63, %r45;
	bra.uni 	BB0_10;

BB0_9:
	mov.u32 	%r64, 0;
	.loc 2 3551 10
	max.s32 	%r155, %r10, %r64;

BB0_10:
	.loc 1 47 226
	add.s32 	%r14, %r155, %r4;
	.loc 1 48 1
	setp.gt.s32	%p12, %r1, 0;
	or.pred  	%p14, %p12, %p8;
	mov.f32 	%f266, 0f00000000;
	mov.f32 	%f265, %f266;
	mov.f32 	%f264, %f266;
	.loc 1 48 1
	@!%p14 bra 	BB0_12;
	bra.uni 	BB0_11;

BB0_11:
	mul.wide.s32 	%rd18, %r14, 4;
	add.s64 	%rd19, %rd4, %rd18;
	add.s64 	%rd20, %rd3, %rd18;
	add.s64 	%rd21, %rd2, %rd18;
	.loc 1 50 1
	ld.global.f32 	%f264, [%rd19];
	ld.global.f32 	%f265, [%rd20];
	ld.global.f32 	%f266, [%rd21];

BB0_12:
	.loc 1 54 1
	add.s32 	%r15, %r1, 1;
	@%p11 bra 	BB0_14;

	rem.s32 	%r65, %r15, %r45;
	add.s32 	%r66, %r65, %r45;
	rem.s32 	%r156, %r66, %r45;
	bra.uni 	BB0_15;

BB0_14:
	.loc 1 54 1
	add.s32 	%r67, %r45, -1;
	.loc 2 3530 10
	min.s32 	%r156, %r15, %r67;

BB0_15:
	.loc 1 54 226
	add.s32 	%r19, %r156, %r4;
	.loc 1 55 1
	setp.lt.s32	%p16, %r15, %r45;
	or.pred  	%p18, %p16, %p8;
	mov.f32 	%f269, 0f00000000;
	mov.f32 	%f268, %f269;
	mov.f32 	%f267, %f269;
	.loc 1 55 1
	@!%p18 bra 	BB0_17;
	bra.uni 	BB0_16;

BB0_16:
	mul.wide.s32 	%rd22, %r19, 4;
	add.s64 	%rd23, %rd4, %rd22;
	add.s64 	%rd24, %rd3, %rd22;
	add.s64 	%rd25, %rd2, %rd22;
	.loc 1 57 1
	ld.global.f32 	%f267, [%rd23];
	ld.global.f32 	%f268, [%rd24];
	ld.global.f32 	%f269, [%rd25];

BB0_17:
	.loc 1 61 1
	add.s32 	%r20, %r1, 2;
	@%p11 bra 	BB0_19;

	rem.s32 	%r68, %r20, %r45;
	add.s32 	%r69, %r68, %r45;
	rem.s32 	%r157, %r69, %r45;
	bra.uni 	BB0_20;

BB0_19:
	.loc 1 61 1
	add.s32 	%r70, %r45, -1;
	.loc 2 3530 10
	min.s32 	%r157, %r20, %r70;

BB0_20:
	.loc 1 61 226
	add.s32 	%r24, %r157, %r4;
	.loc 1 62 1
	setp.lt.s32	%p20, %r20, %r45;
	or.pred  	%p22, %p20, %p8;
	mov.f32 	%f272, 0f00000000;
	mov.f32 	%f271, %f272;
	mov.f32 	%f270, %f272;
	.loc 1 62 1
	@!%p22 bra 	BB0_22;
	bra.uni 	BB0_21;

BB0_21:
	mul.wide.s32 	%rd26, %r24, 4;
	add.s64 	%rd27, %rd4, %rd26;
	add.s64 	%rd28, %rd3, %rd26;
	add.s64 	%rd29, %rd2, %rd26;
	.loc 1 64 1
	ld.global.f32 	%f270, [%rd27];
	ld.global.f32 	%f271, [%rd28];
	ld.global.f32 	%f272, [%rd29];

BB0_22:
	.loc 1 67 1
	mul.f32 	%f142, %f268, %f268;
	fma.rn.f32 	%f143, %f267, %f267, %f142;
	fma.rn.f32 	%f31, %f269, %f269, %f143;
	setp.neu.f32	%p23, %f31, 0f00000000;
	@%p23 bra 	BB0_24;

	mul.f32 	%f147, %f265, %f265;
	fma.rn.f32 	%f148, %f264, %f264, %f147;
	fma.rn.f32 	%f149, %f266, %f266, %f148;
	setp.eq.f32	%p24, %f149, 0f00000000;
	mov.f32 	%f275, 0f00000000;
	mov.f32 	%f274, %f275;
	mov.f32 	%f273, %f275;
	.loc 1 67 1
	@%p24 bra 	BB0_36;

BB0_24:
	.loc 1 71 1
	mul.f32 	%f150, %f262, %f262;
	fma.rn.f32 	%f151, %f261, %f261, %f150;
	fma.rn.f32 	%f35, %f263, %f263, %f151;
	setp.eq.f32	%p25, %f35, 0f00000000;
	mul.f32 	%f152, %f271, %f271;
	fma.rn.f32 	%f153, %f270, %f270, %f152;
	fma.rn.f32 	%f39, %f272, %f272, %f153;
	setp.eq.f32	%p26, %f39, 0f00000000;
	or.pred  	%p27, %p25, %p26;
	and.pred  	%p29, %p27, %p23;
	@!%p29 bra 	BB0_26;
	bra.uni 	BB0_25;

BB0_25:
	mul.f32 	%f154, %f265, %f265;
	fma.rn.f32 	%f155, %f264, %f264, %f154;
	fma.rn.f32 	%f156, %f266, %f266, %f155;
	setp.neu.f32	%p30, %f156, 0f00000000;
	@%p30 bra 	BB0_35;

BB0_26:
	setp.eq.f32	%p32, %f31, 0f00000000;
	.loc 1 75 1
	and.pred  	%p33, %p32, %p25;
	@%p33 bra 	BB0_34;

	.loc 1 79 1
	mul.f32 	%f157, %f265, %f265;
	fma.rn.f32 	%f158, %f264, %f264, %f157;
	fma.rn.f32 	%f43, %f266, %f266, %f158;
	setp.neu.f32	%p34, %f43, 0f00000000;
	setp.neu.f32	%p35, %f39, 0f00000000;
	or.pred  	%p36, %p34, %p35;
	@%p36 bra 	BB0_29;

	.loc 1 81 1
	sub.f32 	%f273, %f267, %f1;
	sub.f32 	%f274, %f268, %f2;
	sub.f32 	%f275, %f269, %f3;
	bra.uni 	BB0_36;

BB0_29:
	.loc 1 83 1
	or.pred  	%p39, %p25, %p23;
	@%p39 bra 	BB0_31;

	.loc 1 85 1
	mul.f32 	%f159, %f261, 0f3F000000;
	add.f32 	%f160, %f264, %f264;
	sub.f32 	%f161, %f159, %f160;
	add.f32 	%f162, %f265, %f265;
	mul.f32 	%f163, %f262, 0f3F000000;
	sub.f32 	%f164, %f163, %f162;
	add.f32 	%f165, %f266, %f266;
	mul.f32 	%f166, %f263, 0f3F000000;
	sub.f32 	%f167, %f166, %f165;
	fma.rn.f32 	%f273, %f1, 0f3FC00000, %f161;
	fma.rn.f32 	%f274, %f2, 0f3FC00000, %f164;
	fma.rn.f32 	%f275, %f3, 0f3FC00000, %f167;
	bra.uni 	BB0_36;

BB0_31:
	.loc 1 87 1
	or.pred  	%p42, %p26, %p34;
	@%p42 bra 	BB0_33;

	.loc 1 89 1
	add.f32 	%f168, %f267, %f267;
	fma.rn.f32 	%f169, %f270, 0fBF000000, %f168;
	add.f32 	%f170, %f268, %f268;
	fma.rn.f32 	%f171, %f271, 0fBF000000, %f170;
	add.f32 	%f172, %f269, %f269;
	fma.rn.f32 	%f173, %f272, 0fBF000000, %f172;
	mul.f32 	%f174, %f1, 0f3FC00000;
	sub.f32 	%f273, %f169, %f174;
	mul.f32 	%f175, %f2, 0f3FC00000;
	sub.f32 	%f274, %f171, %f175;
	mul.f32 	%f176, %f3, 0f3FC00000;
	sub.f32 	%f275, %f173, %f176;
	bra.uni 	BB0_36;

BB0_33:
	.loc 1 93 1
	sub.f32 	%f177, %f267, %f264;
	sub.f32 	%f178, %f268, %f265;
	sub.f32 	%f179, %f269, %f266;
	sub.f32 	%f180, %f261, %f270;
	mul.f32 	%f181, %f180, 0f3DAAAAAB;
	sub.f32 	%f182, %f262, %f271;
	mul.f32 	%f183, %f182, 0f3DAAAAAB;
	sub.f32 	%f184, %f263, %f272;
	mul.f32 	%f185, %f184, 0f3DAAAAAB;
	fma.rn.f32 	%f273, %f177, 0f3F2AAAAB, %f181;
	fma.rn.f32 	%f274, %f178, 0f3F2AAAAB, %f183;
	fma.rn.f32 	%f275, %f179, 0f3F2AAAAB, %f185;
	bra.uni 	BB0_36;

BB0_34:
	.loc 1 77 1
	sub.f32 	%f273, %f1, %f264;
	sub.f32 	%f274, %f2, %f265;
	sub.f32 	%f275, %f3, %f266;
	bra.uni 	BB0_36;

BB0_35:
	.loc 1 73 1
	sub.f32 	%f186, %f267, %f264;
	sub.f32 	%f187, %f268, %f265;
	sub.f32 	%f188, %f269, %f266;
	mul.f32 	%f273, %f186, 0f3F000000;
	mul.f32 	%f274, %f187, 0f3F000000;
	mul.f32 	%f275, %f188, 0f3F000000;

BB0_36:
	.loc 1 100 1
	and.b16  	%rs2, %rs3, 2;
	setp.eq.s16	%p43, %rs2, 0;
	add.s32 	%r25, %r2, -2;
	@%p43 bra 	BB0_38;

	rem.s32 	%r75, %r25, %r46;
	add.s32 	%r76, %r75, %r46;
	rem.s32 	%r158, %r76, %r46;
	bra.uni 	BB0_39;

BB0_38:
	mov.u32 	%r77, 0;
	.loc 2 3551 10
	max.s32 	%r158, %r25, %r77;

BB0_39:
	.loc 1 100 179
	mad.lo.s32 	%r82, %r3, %r46, %r158;
	mad.lo.s32 	%r29, %r82, %r45, %r1;
	.loc 1 101 1
	and.b16  	%rs8, %rs2, 255;
	setp.ne.s16	%p44, %rs8, 0;
	setp.gt.s32	%p45, %r25, -1;
	or.pred  	%p46, %p45, %p44;
	mov.f32 	%f278, 0f00000000;
	mov.f32 	%f277, %f278;
	mov.f32 	%f276, %f278;
	.loc 1 101 1
	@!%p46 bra 	BB0_41;
	bra.uni 	BB0_40;

BB0_40:
	mul.wide.s32 	%rd31, %r29, 4;
	add.s64 	%rd32, %rd4, %rd31;
	add.s64 	%rd34, %rd3, %rd31;
	add.s64 	%rd36, %rd2, %rd31;
	.loc 1 103 1
	ld.global.f32 	%f276, [%rd32];
	ld.global.f32 	%f277, [%rd34];
	ld.global.f32 	%f278, [%rd36];

BB0_41:
	.loc 1 107 1
	add.s32 	%r30, %r2, -1;
	setp.eq.s16	%p47, %rs8, 0;
	.loc 1 107 1
	@%p47 bra 	BB0_43;

	rem.s32 	%r91, %r30, %r46;
	add.s32 	%r92, %r91, %r46;
	rem.s32 	%r159, %r92, %r46;
	bra.uni 	BB0_44;

BB0_43:
	mov.u32 	%r93, 0;
	.loc 2 3551 10
	max.s32 	%r159, %r30, %r93;

BB0_44:
	.loc 1 107 179
	mad.lo.s32 	%r98, %r3, %r46, %r159;
	mad.lo.s32 	%r34, %r98, %r45, %r1;
	.loc 1 108 1
	setp.gt.s32	%p48, %r2, 0;
	or.pred  	%p50, %p48, %p44;
	mov.f32 	%f281, 0f00000000;
	mov.f32 	%f280, %f281;
	mov.f32 	%f279, %f281;
	.loc 1 108 1
	@!%p50 bra 	BB0_46;
	bra.uni 	BB0_45;

BB0_45:
	mul.wide.s32 	%rd38, %r34, 4;
	add.s64 	%rd39, %rd4, %rd38;
	add.s64 	%rd41, %rd3, %rd38;
	add.s64 	%rd43, %rd2, %rd38;
	.loc 1 110 1
	ld.global.f32 	%f279, [%rd39];
	ld.global.f32 	%f280, [%rd41];
	ld.global.f32 	%f281, [%rd43];

BB0_46:
	.loc 1 114 1
	add.s32 	%r35, %r2, 1;
	@%p47 bra 	BB0_48;

	rem.s32 	%r111, %r35, %r46;
	add.s32 	%r112, %r111, %r46;
	rem.s32 	%r160, %r112, %r46;
	bra.uni 	BB0_49;

BB0_48:
	.loc 1 114 1
	add.s32 	%r113, %r46, -1;
	.loc 2 3530 10
	min.s32 	%r160, %r35, %r113;

BB0_49:
	.loc 1 114 179
	mad.lo.s32 	%r118, %r3, %r46, %r160;
	mad.lo.s32 	%r39, %r118, %r45, %r1;
	.loc 1 115 1
	setp.lt.s32	%p52, %r35, %r46;
	or.pred  	%p54, %p52, %p44;
	mov.f32 	%f284, 0f00000000;
	mov.f32 	%f283, %f284;
	mov.f32 	%f282, %f284;
	.loc 1 115 1
	@!%p54 bra 	BB0_51;
	bra.uni 	BB0_50;

BB0_50:
	mul.wide.s32 	%rd45, %r39, 4;
	add.s64 	%rd46, %rd4, %rd45;
	add.s64 	%rd48, %rd3, %rd45;
	add.s64 	%rd50, %rd2, %rd45;
	.loc 1 117 1
	ld.global.f32 	%f282, [%rd46];
	ld.global.f32 	%f283, [%rd48];
	ld.global.f32 	%f284, [%rd50];

BB0_51:
	.loc 1 121 1
	add.s32 	%r40, %r2, 2;
	@%p47 bra 	BB0_53;

	rem.s32 	%r127, %r40, %r46;
	add.s32 	%r128, %r127, %r46;
	rem.s32 	%r161, %r128, %r46;
	bra.uni 	BB0_54;

BB0_53:
	.loc 1 121 1
	add.s32 	%r129, %r46, -1;
	.loc 2 3530 10
	min.s32 	%r161, %r40, %r129;

BB0_54:
	.loc 1 121 179
	mad.lo.s32 	%r134, %r3, %r46, %r161;
	mad.lo.s32 	%r44, %r134, %r45, %r1;
	.loc 1 122 1
	setp.lt.s32	%p56, %r40, %r46;
	or.pred  	%p58, %p56, %p44;
	mov.f32 	%f287, 0f00000000;
	mov.f32 	%f286, %f287;
	mov.f32 	%f285, %f287;
	.loc 1 122 1
	@!%p58 bra 	BB0_56;
	bra.uni 	BB0_55;

BB0_55:
	mul.wide.s32 	%rd52, %r44, 4;
	add.s64 	%rd53, %rd4, %rd52;
	add.s64 	%rd55, %rd3, %rd52;
	add.s64 	%rd57, %rd2, %rd52;
	.loc 1 124 1
	ld.global.f32 	%f285, [%rd53];
	ld.global.f32 	%f286, [%rd55];
	ld.global.f32 	%f287, [%rd57];

BB0_56:
	.loc 1 127 1
	mul.f32 	%f201, %f283, %f283;
	fma.rn.f32 	%f202, %f282, %f282, %f201;
	fma.rn.f32 	%f92, %f284, %f284, %f202;
	setp.neu.f32	%p59, %f92, 0f00000000;
	@%p59 bra 	BB0_58;

	mul.f32 	%f206, %f280, %f280;
	fma.rn.f32 	%f207, %f279, %f279, %f206;
	fma.rn.f32 	%f208, %f281, %f281, %f207;
	setp.eq.f32	%p60, %f208, 0f00000000;
	mov.f32 	%f290, 0f00000000;
	mov.f32 	%f289, %f290;
	mov.f32 	%f288, %f290;
	.loc 1 127 1
	@%p60 bra 	BB0_70;

BB0_58:
	.loc 1 131 1
	mul.f32 	%f209, %f277, %f277;
	fma.rn.f32 	%f210, %f276, %f276, %f209;
	fma.rn.f32 	%f96, %f278, %f278, %f210;
	setp.eq.f32	%p61, %f96, 0f00000000;
	mul.f32 	%f211, %f286, %f286;
	fma.rn.f32 	%f212, %f285, %f285, %f211;
	fma.rn.f32 	%f100, %f287, %f287, %f212;
	setp.eq.f32	%p62, %f100, 0f00000000;
	or.pred  	%p63, %p61, %p62;
	and.pred  	%p65, %p63, %p59;
	@!%p65 bra 	BB0_60;
	bra.uni 	BB0_59;

BB0_59:
	mul.f32 	%f213, %f280, %f280;
	fma.rn.f32 	%f214, %f279, %f279, %f213;
	fma.rn.f32 	%f215, %f281, %f281, %f214;
	setp.neu.f32	%p66, %f215, 0f00000000;
	@%p66 bra 	BB0_69;

BB0_60:
	setp.eq.f32	%p68, %f92, 0f00000000;
	.loc 1 135 1
	and.pred  	%p69, %p68, %p61;
	@%p69 bra 	BB0_68;

	.loc 1 139 1
	mul.f32 	%f216, %f280, %f280;
	fma.rn.f32 	%f217, %f279, %f279, %f216;
	fma.rn.f32 	%f104, %f281, %f281, %f217;
	setp.neu.f32	%p70, %f104, 0f00000000;
	setp.neu.f32	%p71, %f100, 0f00000000;
	or.pred  	%p72, %p70, %p71;
	@%p72 bra 	BB0_63;

	.loc 1 141 1
	sub.f32 	%f288, %f282, %f1;
	sub.f32 	%f289, %f283, %f2;
	sub.f32 	%f290, %f284, %f3;
	bra.uni 	BB0_70;

BB0_63:
	.loc 1 143 1
	or.pred  	%p75, %p61, %p59;
	@%p75 bra 	BB0_65;

	.loc 1 145 1
	mul.f32 	%f218, %f276, 0f3F000000;
	add.f32 	%f219, %f279, %f279;
	sub.f32 	%f220, %f218, %f219;
	add.f32 	%f221, %f280, %f280;
	mul.f32 	%f222, %f277, 0f3F000000;
	sub.f32 	%f223, %f222, %f221;
	add.f32 	%f224, %f281, %f281;
	mul.f32 	%f225, %f278, 0f3F000000;
	sub.f32 	%f226, %f225, %f224;
	fma.rn.f32 	%f288, %f1, 0f3FC00000, %f220;
	fma.rn.f32 	%f289, %f2, 0f3FC00000, %f223;
	fma.rn.f32 	%f290, %f3, 0f3FC00000, %f226;
	bra.uni 	BB0_70;

BB0_65:
	.loc 1 147 1
	or.pred  	%p78, %p62, %p70;
	@%p78 bra 	BB0_67;

	.loc 1 149 1
	add.f32 	%f227, %f282, %f282;
	fma.rn.f32 	%f228, %f285, 0fBF000000, %f227;
	add.f32 	%f229, %f283, %f283;
	fma.rn.f32 	%f230, %f286, 0fBF000000, %f229;
	add.f32 	%f231, %f284, %f284;
	fma.rn.f32 	%f232, %f287, 0fBF000000, %f231;
	mul.f32 	%f233, %f1, 0f3FC00000;
	sub.f32 	%f288, %f228, %f233;
	mul.f32 	%f234, %f2, 0f3FC00000;
	sub.f32 	%f289, %f230, %f234;
	mul.f32 	%f235, %f3, 0f3FC00000;
	sub.f32 	%f290, %f232, %f235;
	bra.uni 	BB0_70;

BB0_67:
	.loc 1 153 1
	sub.f32 	%f236, %f282, %f279;
	sub.f32 	%f237, %f283, %f280;
	sub.f32 	%f238, %f284, %f281;
	sub.f32 	%f239, %f276, %f285;
	mul.f32 	%f240, %f239, 0f3DAAAAAB;
	sub.f32 	%f241, %f277, %f286;
	mul.f32 	%f242, %f241, 0f3DAAAAAB;
	sub.f32 	%f243, %f278, %f287;
	mul.f32 	%f244, %f243, 0f3DAAAAAB;
	fma.rn.f32 	%f288, %f236, 0f3F2AAAAB, %f240;
	fma.rn.f32 	%f289, %f237, 0f3F2AAAAB, %f242;
	fma.rn.f32 	%f290, %f238, 0f3F2AAAAB, %f244;
	bra.uni 	BB0_70;

BB0_68:
	.loc 1 137 1
	sub.f32 	%f288, %f1, %f279;
	sub.f32 	%f289, %f2, %f280;
	sub.f32 	%f290, %f3, %f281;
	bra.uni 	BB0_70;

BB0_69:
	.loc 1 133 1
	sub.f32 	%f245, %f282, %f279;
	sub.f32 	%f246, %f283, %f280;
	sub.f32 	%f247, %f284, %f281;
	mul.f32 	%f288, %f245, 0f3F000000;
	mul.f32 	%f289, %f246, 0f3F000000;
	mul.f32 	%f290, %f247, 0f3F000000;

BB0_70:
	.loc 1 156 1
	mul.f32 	%f248, %f274, %f290;
	mul.f32 	%f249, %f275, %f289;
	sub.f32 	%f250, %f248, %f249;
	mul.f32 	%f251, %f275, %f288;
	mul.f32 	%f252, %f273, %f290;
	sub.f32 	%f253, %f251, %f252;
	mul.f32 	%f254, %f273, %f289;
	mul.f32 	%f255, %f274, %f288;
	sub.f32 	%f256, %f254, %f255;
	.loc 1 158 1
	mul.f32 	%f257, %f2, %f253;
	fma.rn.f32 	%f258, %f1, %f250, %f257;
	fma.rn.f32 	%f259, %f3, %f256, %f258;
	mul.f32 	%f260, %f259, %f126;
	.loc 1 23 1
	mad.lo.s32 	%r152, %r57, %r45, %r1;
	mul.wide.s32 	%rd59, %r152, 4;
	add.s64 	%rd60, %rd1, %rd59;
	.loc 1 158 1
	st.global.f32 	[%rd60], %f260;
	bra.uni 	BB0_72;

BB0_71:
	mov.u32 	%r153, 0;
	.loc 1 33 1
	st.global.u32 	[%rd5], %r153;

BB0_72:
	.loc 1 159 2
	ret;
}




// ===== COMPILED SASS (sm_100) =====

	.target	sm_100

	.elftype	@"ET_EXEC"


//--------------------- .note.nv.tkinfo           --------------------------
	.section	.note.nv.tkinfo,"",@"SHT_NOTE"
	.sectionflags	@"SHF_NOTE_NV_TKINFO"
	.tkinfo
        /*0018*/ 	.word	0x00000002
        /*0030*/ 	.string	""
        /*0030*/ 	.string	"ptxas"
        /*0030*/ 	.string	"Cuda compilation tools, release 13.0, V13.0.88"
        /*0030*/ 	.string	"Build cuda_13.0.r13.0/compiler.36424714_0"
        /*0030*/ 	.string	"-arch sm_100 "



//--------------------- .note.nv.cuinfo           --------------------------
	.section	.note.nv.cuinfo,"",@"SHT_NOTE"
	.sectionflags	@"SHF_NOTE_NV_CUINFO"
        /*0018*/ 	.short	0x0002
        /*001a*/ 	.short	0x0014
        /*001c*/ 	.short	0x0082
	.zero		2


//--------------------- .nv.info                  --------------------------
	.section	.nv.info,"",@"SHT_CUDA_INFO"
	.align	4


	//----- nvinfo : EIATTR_REGCOUNT
	.align		4
        /*0000*/ 	.byte	0x04, 0x2f
        /*0002*/ 	.short	(.L_1 - .L_0)
	.align		4
.L_0:
        /*0004*/ 	.word	index@(settopologicalcharge)
        /*0008*/ 	.word	0x00000028


	//----- nvinfo : EIATTR_FRAME_SIZE
	.align		4
.L_1:
        /*000c*/ 	.byte	0x04, 0x11
        /*000e*/ 	.short	(.L_3 - .L_2)
	.align		4
.L_2:
        /*0010*/ 	.word	index@(settopologicalcharge)
        /*0014*/ 	.word	0x00000000


	//----- nvinfo : EIATTR_MIN_STACK_SIZE
	.align		4
.L_3:
        /*0018*/ 	.byte	0x04, 0x12
        /*001a*/ 	.short	(.L_5 - .L_4)
	.align		4
.L_4:
        /*001c*/ 	.word	index@(settopologicalcharge)
        /*0020*/ 	.word	0x00000000
.L_5:


//--------------------- .nv.compat                --------------------------
	.section	.nv.compat,"",@"SHT_CUDA_COMPAT_INFO"
	.align	4
        /*0000*/ 	.byte	0x02, 0x09, 0x00, 0x00, 0x02, 0x02, 0x01, 0x00, 0x02, 0x05, 0x05, 0x00, 0x03, 0x07, 0x01, 0x01
        /*0010*/ 	.byte	0x02, 0x03, 0x00, 0x00, 0x02, 0x06, 0x01, 0x00, 0x04, 0x0b, 0x08, 0x00, 0x09, 0x00, 0x00, 0x00
        /*0020*/ 	.byte	0x00, 0x00, 0x00, 0x00


//--------------------- .nv.info.settopologicalcharge --------------------------
	.section	.nv.info.settopologicalcharge,"",@"SHT_CUDA_INFO"
	.sectionflags	@""
	.align	4


	//----- nvinfo : EIATTR_CUDA_API_VERSION
	.align		4
        /*0000*/ 	.byte	0x04, 0x37
        /*0002*/ 	.short	(.L_7 - .L_6)
.L_6:
        /*0004*/ 	.word	0x00000082


	//----- nvinfo : EIATTR_KPARAM_INFO
	.align		4
.L_7:
        /*0008*/ 	.byte	0x04, 0x17
        /*000a*/ 	.short	(.L_9 - .L_8)
.L_8:
        /*000c*/ 	.word	0x00000000
        /*0010*/ 	.short	0x0008
        /*0012*/ 	.short	0x0030
        /*0014*/ 	.byte	0x00, 0xf0, 0x05, 0x00


	//----- nvinfo : EIATTR_KPARAM_INFO
	.align		4
.L_9:
        /*0018*/ 	.byte	0x04, 0x17
        /*001a*/ 	.short	(.L_11 - .L_10)
.L_10:
        /*001c*/ 	.word	0x00000000
        /*0020*/ 	.short	0x0007
        /*0022*/ 	.short	0x002c
        /*0024*/ 	.byte	0x00, 0xf0, 0x11, 0x00


	//----- nvinfo : EIATTR_KPARAM_INFO
	.align		4
.L_11:
        /*0028*/ 	.byte	0x04, 0x17
        /*002a*/ 	.short	(.L_13 - .L_12)
.L_12:
        /*002c*/ 	.word	0x00000000
        /*0030*/ 	.short	0x0006
        /*0032*/ 	.short	0x0028
        /*0034*/ 	.byte	0x00, 0xf0, 0x11, 0x00


	//----- nvinfo : EIATTR_KPARAM_INFO
	.align		4
.L_13:
        /*0038*/ 	.byte	0x04, 0x17
        /*003a*/ 	.short	(.L_15 - .L_14)
.L_14:
        /*003c*/ 	.word	0x00000000
        /*0040*/ 	.short	0x0005
        /*0042*/ 	.short	0x0024
        /*0044*/ 	.byte	0x00, 0xf0, 0x11, 0x00


	//----- nvinfo : EIATTR_KPARAM_INFO
	.align		4
.L_15:
        /*0048*/ 	.byte	0x04, 0x17
        /*004a*/ 	.short	(.L_17 - .L_16)
.L_16:
        /*004c*/ 	.word	0x00000000
        /*0050*/ 	.short	0x0004
        /*0052*/ 	.short	0x0020
        /*0054*/ 	.byte	0x00, 0xf0, 0x11, 0x00


	//----- nvinfo : EIATTR_KPARAM_INFO
	.align		4
.L_17:
        /*0058*/ 	.byte	0x04, 0x17
        /*005a*/ 	.short	(.L_19 - .L_18)
.L_18:
        /*005c*/ 	.word	0x00000000
        /*0060*/ 	.short	0x0003
        /*0062*/ 	.short	0x0018
        /*0064*/ 	.byte	0x00, 0xf0, 0x21, 0x00


	//----- nvinfo : EIATTR_KPARAM_INFO
	.align		4
.L_19:
        /*0068*/ 	.byte	0x04, 0x17
        /*006a*/ 	.short	(.L_21 - .L_20)
.L_20:
        /*006c*/ 	.word	0x00000000
        /*0070*/ 	.short	0x0002
        /*0072*/ 	.short	0x0010
        /*0074*/ 	.byte	0x00, 0xf0, 0x21, 0x00


	//----- nvinfo : EIATTR_KPARAM_INFO
	.align		4
.L_21:
        /*0078*/ 	.byte	0x04, 0x17
        /*007a*/ 	.short	(.L_23 - .L_22)
.L_22:
        /*007c*/ 	.word	0x00000000
        /*0080*/ 	.short	0x0001
        /*0082*/ 	.short	0x0008
        /*0084*/ 	.byte	0x00, 0xf0, 0x21, 0x00


	//----- nvinfo : EIATTR_KPARAM_INFO
	.align		4
.L_23:
        /*0088*/ 	.byte	0x04, 0x17
        /*008a*/ 	.short	(.L_25 - .L_24)
.L_24:
        /*008c*/ 	.word	0x00000000
        /*0090*/ 	.short	0x0000
        /*0092*/ 	.short	0x0000
        /*0094*/ 	.byte	0x00, 0xf0, 0x21, 0x00


	//----- nvinfo : EIATTR_SPARSE_MMA_MASK
	.align		4
.L_25:
        /*0098*/ 	.byte	0x03, 0x50
        /*009a*/ 	.short	0x0000


	//----- nvinfo : EIATTR_MAXREG_COUNT
	.align		4
        /*009c*/ 	.byte	0x03, 0x1b
        /*009e*/ 	.short	0x00ff


	//----- nvinfo : EIATTR_MERCURY_ISA_VERSION
	.align		4
        /*00a0*/ 	.byte	0x03, 0x5f
        /*00a2*/ 	.short	0x0101


	//----- nvinfo : EIATTR_VRC_CTA_INIT_COUNT
	.align		4
        /*00a4*/ 	.byte	0x02, 0x4a
	.zero		1
	.zero		1


	//----- nvinfo : EIATTR_EXIT_INSTR_OFFSETS
	.align		4
        /*00a8*/ 	.byte	0x04, 0x1c
        /*00aa*/ 	.short	(.L_27 - .L_26)


	//   ....[0]....
.L_26:
        /*00ac*/ 	.word	0x00000120


	//   ....[1]....
        /*00b0*/ 	.word	0x000027f0


	//   ....[2]....
        /*00b4*/ 	.word	0x00002810


	//----- nvinfo : EIATTR_CRS_STACK_SIZE
	.align		4
.L_27:
        /*00b8*/ 	.byte	0x04, 0x1e
        /*00ba*/ 	.short	(.L_29 - .L_28)
.L_28:
        /*00bc*/ 	.word	0x00000000


	//----- nvinfo : EIATTR_CBANK_PARAM_SIZE
	.align		4
.L_29:
        /*00c0*/ 	.byte	0x03, 0x19
        /*00c2*/ 	.short	0x0031


	//----- nvinfo : EIATTR_PARAM_CBANK
	.align		4
        /*00c4*/ 	.byte	0x04, 0x0a
        /*00c6*/ 	.short	(.L_31 - .L_30)
	.align		4
.L_30:
        /*00c8*/ 	.word	index@(.nv.constant0.settopologicalcharge)
        /*00cc*/ 	.short	0x0380
        /*00ce*/ 	.short	0x0031


	//----- nvinfo : EIATTR_SW_WAR
	.align		4
.L_31:
        /*00d0*/ 	.byte	0x04, 0x36
        /*00d2*/ 	.short	(.L_33 - .L_32)
.L_32:
        /*00d4*/ 	.word	0x00000008
.L_33:


//--------------------- .nv.callgraph             --------------------------
	.section	.nv.callgraph,"",@"SHT_CUDA_CALLGRAPH"
	.align	4
	.sectionentsize	8
	.align		4
        /*0000*/ 	.word	0x00000000
	.align		4
        /*0004*/ 	.word	0xffffffff
	.align		4
        /*0008*/ 	.word	0x00000000
	.align		4
        /*000c*/ 	.word	0xfffffffe
	.align		4
        /*0010*/ 	.word	0x00000000
	.align		4
        /*0014*/ 	.word	0xfffffffd
	.align		4
        /*0018*/ 	.word	0x00000000
	.align		4
        /*001c*/ 	.word	0xfffffffc


//--------------------- .text.settopologicalcharge --------------------------
	.section	.text.settopologicalcharge,"ax",@progbits
	.align	128
        .global         settopologicalcharge
        .type           settopologicalcharge,@function
        .size           settopologicalcharge,(.L_x_38 - settopologicalcharge)
        .other          settopologicalcharge,@"STO_CUDA_ENTRY STV_DEFAULT"
settopologicalcharge:
.text.settopologicalcharge:
[----:B------:R-:W-:Y:S01]  /*0000*/  LDC R1, c[0x0][0x37c] ;  /* 0x0000df00ff017b82 */ /* 0x000fe20000000800 */
[----:B------:R-:W0:Y:S01]  /*0010*/  S2R R3, SR_CTAID.Y ;  /* 0x0000000000037919 */ /* 0x000e220000002600 */
[----:B------:R-:W1:Y:S06]  /*0020*/  LDCU UR4, c[0x0][0x360] ;  /* 0x00006c00ff0477ac */ /* 0x000e6c0008000800 */
[----:B------:R-:W2:Y:S01]  /*0030*/  LDC.64 R8, c[0x0][0x3a8] ;  /* 0x0000ea00ff087b82 */ /* 0x000ea20000000a00 */
[----:B------:R-:W0:Y:S01]  /*0040*/  S2R R4, SR_TID.Y ;  /* 0x0000000000047919 */ /* 0x000e220000002200 */
[----:B------:R-:W0:Y:S01]  /*0050*/  LDCU UR5, c[0x0][0x364] ;  /* 0x00006c80ff0577ac */ /* 0x000e220008000800 */
[----:B------:R-:W1:Y:S01]  /*0060*/  S2R R5, SR_CTAID.X ;  /* 0x0000000000057919 */ /* 0x000e620000002500 */
[----:B------:R-:W3:Y:S04]  /*0070*/  LDCU UR6, c[0x0][0x368] ;  /* 0x00006d00ff0677ac */ /* 0x000ee80008000800 */
[----:B------:R-:W4:Y:S01]  /*0080*/  LDC R0, c[0x0][0x3a4] ;  /* 0x0000e900ff007b82 */ /* 0x000f220000000800 */
[----:B------:R-:W1:Y:S01]  /*0090*/  S2R R2, SR_TID.X ;  /* 0x0000000000027919 */ /* 0x000e620000002100 */
[----:B------:R-:W3:Y:S01]  /*00a0*/  S2R R7, SR_CTAID.Z ;  /* 0x0000000000077919 */ /* 0x000ee20000002700 */
[----:B------:R-:W3:Y:S01]  /*00b0*/  S2R R6, SR_TID.Z ;  /* 0x0000000000067919 */ /* 0x000ee20000002300 */
[----:B0-----:R-:W-:-:S05]  /*00c0*/  IMAD R3, R3, UR5, R4 ;  /* 0x0000000503037c24 */ /* 0x001fca000f8e0204 */
[----:B--2---:R-:W-:Y:S01]  /*00d0*/  ISETP.GE.AND P0, PT, R3, R8, PT ;  /* 0x000000080300720c */ /* 0x004fe20003f06270 */
[----:B-1----:R-:W-:-:S05]  /*00e0*/  IMAD R5, R5, UR4, R2 ;  /* 0x0000000405057c24 */ /* 0x002fca000f8e0202 */
[----:B----4-:R-:W-:Y:S01]  /*00f0*/  ISETP.GE.OR P0, PT, R5, R0, P0 ;  /* 0x000000000500720c */ /* 0x010fe20000706670 */
[----:B---3--:R-:W-:-:S05]  /*0100*/  IMAD R7, R7, UR6, R6 ;  /* 0x0000000607077c24 */ /* 0x008fca000f8e0206 */
[----:B------:R-:W-:-:S13]  /*0110*/  ISETP.GE.OR P0, PT, R7, R9, P0 ;  /* 0x000000090700720c */ /* 0x000fda0000706670 */
[----:B------:R-:W-:Y:S05]  /*0120*/  @P0 EXIT ;  /* 0x000000000000094d */ /* 0x000fea0003800000 */
[----:B------:R-:W0:Y:S01]  /*0130*/  LDC.64 R12, c[0x0][0x390] ;  /* 0x0000e400ff0c7b82 */ /* 0x000e220000000a00 */
[----:B------:R-:W1:Y:S01]  /*0140*/  LDCU.64 UR4, c[0x0][0x358] ;  /* 0x00006b00ff0477ac */ /* 0x000e620008000a00 */
[----:B------:R-:W-:-:S04]  /*0150*/  IMAD R9, R7, R8, R3 ;  /* 0x0000000807097224 */ /* 0x000fc800078e0203 */
[----:B------:R-:W-:Y:S02]  /*0160*/  IMAD R25, R9, R0, R5 ;  /* 0x0000000009197224 */ /* 0x000fe400078e0205 */
[----:B------:R-:W2:Y:S08]  /*0170*/  LDC.64 R14, c[0x0][0x388] ;  /* 0x0000e200ff0e7b82 */ /* 0x000eb00000000a00 */
[----:B------:R-:W3:Y:S01]  /*0180*/  LDC.64 R16, c[0x0][0x398] ;  /* 0x0000e600ff107b82 */ /* 0x000ee20000000a00 */
[----:B0-----:R-:W-:-:S07]  /*0190*/  IMAD.WIDE R20, R25, 0x4, R12 ;  /* 0x0000000419147825 */ /* 0x001fce00078e020c */
[----:B------:R-:W0:Y:S01]  /*01a0*/  LDC.64 R18, c[0x0][0x380] ;  /* 0x0000e000ff127b82 */ /* 0x000e220000000a00 */
[----:B-1----:R-:W4:Y:S01]  /*01b0*/  LDG.E R2, desc[UR4][R20.64] ;  /* 0x0000000414027981 */ /* 0x002f22000c1e1900 */
[----:B--2---:R-:W-:-:S05]  /*01c0*/  IMAD.WIDE R10, R25, 0x4, R14 ;  /* 0x00000004190a7825 */ /* 0x004fca00078e020e */
[----:B------:R-:W2:Y:S01]  /*01d0*/  LDG.E R4, desc[UR4][R10.64] ;  /* 0x000000040a047981 */ /* 0x000ea2000c1e1900 */
[----:B---3--:R-:W-:-:S05]  /*01e0*/  IMAD.WIDE R22, R25, 0x4, R16 ;  /* 0x0000000419167825 */ /* 0x008fca00078e0210 */
[----:B------:R-:W3:Y:S01]  /*01f0*/  LDG.E R6, desc[UR4][R22.64] ;  /* 0x0000000416067981 */ /* 0x000ee2000c1e1900 */
[----:B0-----:R-:W-:-:S04]  /*0200*/  IMAD.WIDE R18, R25, 0x4, R18 ;  /* 0x0000000419127825 */ /* 0x001fc800078e0212 */
[----:B----4-:R-:W-:-:S04]  /*0210*/  FMUL R27, R2, R2 ;  /* 0x00000002021b7220 */ /* 0x010fc80000400000 */
[----:B--2---:R-:W-:-:S04]  /*0220*/  FFMA R27, R4, R4, R27 ;  /* 0x00000004041b7223 */ /* 0x004fc8000000001b */
[----:B---3--:R-:W-:-:S05]  /*0230*/  FFMA R27, R6, R6, R27 ;  /* 0x00000006061b7223 */ /* 0x008fca000000001b */
[----:B------:R-:W-:-:S13]  /*0240*/  FSETP.NEU.AND P0, PT, R27, RZ, PT ;  /* 0x000000ff1b00720b */ /* 0x000fda0003f0d000 */
[----:B------:R-:W-:Y:S05]  /*0250*/  @!P0 BRA `(.L_x_0) ;  /* 0x0000002400688947 */ /* 0x000fea0003800000 */
[----:B------:R-:W0:Y:S01]  /*0260*/  LDC.U8 R10, c[0x0][0x3b0] ;  /* 0x0000ec00ff0a7b82 */ /* 0x000e220000000000 */
[----:B------:R-:W-:Y:S02]  /*0270*/  IADD3 R24, PT, PT, R5, -0x2, RZ ;  /* 0xfffffffe05187810 */ /* 0x000fe40007ffe0ff */
[----:B0-----:R-:W-:-:S04]  /*0280*/  LOP3.LUT R28, R10, 0x1, RZ, 0xc0, !PT ;  /* 0x000000010a1c7812 */ /* 0x001fc800078ec0ff */
[----:B------:R-:W-:-:S13]  /*0290*/  ISETP.NE.U32.AND P0, PT, R28, 0x1, PT ;  /* 0x000000011c00780c */ /* 0x000fda0003f05070 */
[----:B------:R-:W-:Y:S05]  /*02a0*/  @P0 BRA `(.L_x_1) ;  /* 0x00000000008c0947 */ /* 0x000fea0003800000 */
[----:B------:R-:W-:Y:S02]  /*02b0*/  IABS R11, R0 ;  /* 0x00000000000b7213 */ /* 0x000fe40000000000 */
[----:B------:R-:W-:Y:S02]  /*02c0*/  ISETP.GE.AND P2, PT, R24, RZ, PT ;  /* 0x000000ff1800720c */ /* 0x000fe40003f46270 */
[----:B------:R-:W0:Y:S08]  /*02d0*/  I2F.RP R22, R11 ;  /* 0x0000000b00167306 */ /* 0x000e300000209400 */
[----:B0-----:R-:W0:Y:S02]  /*02e0*/  MUFU.RCP R22, R22 ;  /* 0x0000001600167308 */ /* 0x001e240000001000 */
[----:B0-----:R-:W-:-:S06]  /*02f0*/  IADD3 R20, PT, PT, R22, 0xffffffe, RZ ;  /* 0x0ffffffe16147810 */ /* 0x001fcc0007ffe0ff */
[----:B------:R0:W1:Y:S02]  /*0300*/  F2I.FTZ.U32.TRUNC.NTZ R21, R20 ;  /* 0x0000001400157305 */ /* 0x000064000021f000 */
[----:B0-----:R-:W-:Y:S02]  /*0310*/  HFMA2 R20, -RZ, RZ, 0, 0 ;  /* 0x00000000ff147431 */ /* 0x001fe400000001ff */
[----:B-1----:R-:W-:-:S04]  /*0320*/  IMAD.MOV R26, RZ, RZ, -R21 ;  /* 0x000000ffff1a7224 */ /* 0x002fc800078e0a15 */
[----:B------:R-:W-:Y:S01]  /*0330*/  IMAD R23, R26, R11, RZ ;  /* 0x0000000b1a177224 */ /* 0x000fe200078e02ff */
[----:B------:R-:W-:-:S03]  /*0340*/  IABS R26, R24 ;  /* 0x00000018001a7213 */ /* 0x000fc60000000000 */
[----:B------:R-:W-:-:S06]  /*0350*/  IMAD.HI.U32 R21, R21, R23, R20 ;  /* 0x0000001715157227 */ /* 0x000fcc00078e0014 */
[----:B------:R-:W-:-:S05]  /*0360*/  IMAD.HI.U32 R23, R21, R26, RZ ;  /* 0x0000001a15177227 */ /* 0x000fca00078e00ff */
[----:B------:R-:W-:-:S05]  /*0370*/  IADD3 R23, PT, PT, -R23, RZ, RZ ;  /* 0x000000ff17177210 */ /* 0x000fca0007ffe1ff */
[----:B------:R-:W-:Y:S01]  /*0380*/  IMAD R22, R11, R23, R26 ;  /* 0x000000170b167224 */ /* 0x000fe200078e021a */
[----:B------:R-:W-:-:S04]  /*0390*/  LOP3.LUT R23, RZ, R0, RZ, 0x33, !PT ;  /* 0x00000000ff177212 */ /* 0x000fc800078e33ff */
[----:B------:R-:W-:-:S13]  /*03a0*/  ISETP.GT.U32.AND P1, PT, R11, R22, PT ;  /* 0x000000160b00720c */ /* 0x000fda0003f24070 */
[----:B------:R-:W-:-:S05]  /*03b0*/  @!P1 IMAD.IADD R22, R22, 0x1, -R11 ;  /* 0x0000000116169824 */ /* 0x000fca00078e0a0b */
[----:B------:R-:W-:-:S13]  /*03c0*/  ISETP.GT.U32.AND P1, PT, R11, R22, PT ;  /* 0x000000160b00720c */ /* 0x000fda0003f24070 */
[----:B------:R-:W-:Y:S02]  /*03d0*/  @!P1 IADD3 R22, PT, PT, R22, -R11, RZ ;  /* 0x8000000b16169210 */ /* 0x000fe40007ffe0ff */
[----:B------:R-:W-:Y:S02]  /*03e0*/  ISETP.NE.AND P1, PT, R0, RZ, PT ;  /* 0x000000ff0000720c */ /* 0x000fe40003f25270 */
[----:B------:R-:W-:-:S04]  /*03f0*/  @!P2 IADD3 R22, PT, PT, -R22, RZ, RZ ;  /* 0x000000ff1616a210 */ /* 0x000fc80007ffe1ff */
[----:B------:R-:W-:-:S05]  /*0400*/  SEL R25, R23, R22, !P1 ;  /* 0x0000001617197207 */ /* 0x000fca0004800000 */
[----:B------:R-:W-:-:S05]  /*0410*/  IMAD.IADD R25, R25, 0x1, R0 ;  /* 0x0000000119197824 */ /* 0x000fca00078e0200 */
[----:B------:R-:W-:Y:S02]  /*0420*/  IABS R20, R25 ;  /* 0x0000001900147213 */ /* 0x000fe40000000000 */
[----:B------:R-:W-:-:S03]  /*0430*/  ISETP.GE.AND P3, PT, R25, RZ, PT ;  /* 0x000000ff1900720c */ /* 0x000fc60003f66270 */
[----:B------:R-:W-:-:S05]  /*0440*/  IMAD.HI.U32 R21, R21, R20, RZ ;  /* 0x0000001415157227 */ /* 0x000fca00078e00ff */
[----:B------:R-:W-:-:S05]  /*0450*/  IADD3 R21, PT, PT, -R21, RZ, RZ ;  /* 0x000000ff15157210 */ /* 0x000fca0007ffe1ff */
[----:B------:R-:W-:-:S05]  /*0460*/  IMAD R20, R11, R21, R20 ;  /* 0x000000150b147224 */ /* 0x000fca00078e0214 */
[----:B------:R-:W-:-:S13]  /*0470*/  ISETP.GT.U32.AND P2, PT, R11, R20, PT ;  /* 0x000000140b00720c */ /* 0x000fda0003f44070 */
[----:B------:R-:W-:-:S04]  /*0480*/  @!P2 IADD3 R20, PT, PT, R20, -R11, RZ ;  /* 0x8000000b1414a210 */ /* 0x000fc80007ffe0ff */
[----:B------:R-:W-:-:S13]  /*0490*/  ISETP.GT.U32.AND P2, PT, R11, R20, PT ;  /* 0x000000140b00720c */ /* 0x000fda0003f44070 */
[----:B------:R-:W-:-:S05]  /*04a0*/  @!P2 IMAD.IADD R20, R20, 0x1, -R11 ;  /* 0x000000011414a824 */ /* 0x000fca00078e0a0b */
[----:B------:R-:W-:-:S04]  /*04b0*/  @!P3 IADD3 R20, PT, PT, -R20, RZ, RZ ;  /* 0x000000ff1414b210 */ /* 0x000fc80007ffe1ff */
[----:B------:R-:W-:Y:S01]  /*04c0*/  SEL R20, R23, R20, !P1 ;  /* 0x0000001417147207 */ /* 0x000fe20004800000 */
[----:B------:R-:W-:Y:S06]  /*04d0*/  BRA `(.L_x_2) ;  /* 0x0000000000047947 */ /* 0x000fec0003800000 */
.L_x_1:
[----:B------:R-:W-:-:S07]  /*04e0*/  VIMNMX R20, PT, PT, RZ, R24, !PT ;  /* 0x00000018ff147248 */ /* 0x000fce0007fe0100 */
.L_x_2:
[----:B------:R-:W-:Y:S01]  /*04f0*/  ISETP.GT.OR P1, PT, R24, -0x1, !P0 ;  /* 0xffffffff1800780c */ /* 0x000fe20004724670 */
[----:B------:R-:W-:Y:S01]  /*0500*/  IMAD R21, R9, R0, R20 ;  /* 0x0000000009157224 */ /* 0x000fe200078e0214 */
[----:B------:R-:W-:Y:S02]  /*0510*/  MOV R11, RZ ;  /* 0x000000ff000b7202 */ /* 0x000fe40000000f00 */
[----:B------:R-:W-:-:S09]  /*0520*/  CS2R R26, SRZ ;  /* 0x00000000001a7805 */ /* 0x000fd2000001ff00 */
[----:B------:R-:W-:-:S04]  /*0530*/  @P1 IMAD.WIDE R24, R21, 0x4, R14 ;  /* 0x0000000415181825 */ /* 0x000fc800078e020e */
[C---:B------:R-:W-:Y:S01]  /*0540*/  @P1 IMAD.WIDE R22, R21.reuse, 0x4, R12 ;  /* 0x0000000415161825 */ /* 0x040fe200078e020c */
[----:B------:R0:W5:Y:S03]  /*0550*/  @P1 LDG.E R11, desc[UR4][R24.64] ;  /* 0x00000004180b1981 */ /* 0x000166000c1e1900 */
[----:B------:R-:W-:Y:S01]  /*0560*/  @P1 IMAD.WIDE R20, R21, 0x4, R16 ;  /* 0x0000000415141825 */ /* 0x000fe200078e0210 */
[----:B------:R0:W5:Y:S04]  /*0570*/  @P1 LDG.E R26, desc[UR4][R22.64] ;  /* 0x00000004161a1981 */ /* 0x000168000c1e1900 */
[----:B------:R0:W5:Y:S01]  /*0580*/  @P1 LDG.E R27, desc[UR4][R20.64] ;  /* 0x00000004141b1981 */ /* 0x000162000c1e1900 */
[----:B------:R-:W-:Y:S01]  /*0590*/  ISETP.NE.AND P1, PT, R28, RZ, PT ;  /* 0x000000ff1c00720c */ /* 0x000fe20003f25270 */
[----:B------:R-:W-:-:S12]  /*05a0*/  VIADD R28, R5, 0xffffffff ;  /* 0xffffffff051c7836 */ /* 0x000fd80000000000 */
[----:B0-----:R-:W-:Y:S05]  /*05b0*/  @!P1 BRA `(.L_x_3) ;  /* 0x0000000000909947 */ /* 0x001fea0003800000 */
[----:B------:R-:W-:Y:S01]  /*05c0*/  IABS R22, R0 ;  /* 0x0000000000167213 */ /* 0x000fe20000000000 */
[----:B------:R-:W-:Y:S01]  /*05d0*/  IMAD.MOV.U32 R20, RZ, RZ, RZ ;  /* 0x000000ffff147224 */ /* 0x000fe200078e00ff */
[----:B------:R-:W-:Y:S02]  /*05e0*/  IABS R29, R28 ;  /* 0x0000001c001d7213 */ /* 0x000fe40000000000 */
[----:B------:R-:W0:Y:S01]  /*05f0*/  I2F.RP R23, R22 ;  /* 0x0000001600177306 */ /* 0x000e220000209400 */
[----:B------:R-:W-:-:S07]  /*0600*/  ISETP.GE.AND P3, PT, R28, RZ, PT ;  /* 0x000000ff1c00720c */ /* 0x000fce0003f66270 */
[----:B0-----:R-:W0:Y:S02]  /*0610*/  MUFU.RCP R23, R23 ;  /* 0x0000001700177308 */ /* 0x001e240000001000 */
[----:B0-----:R-:W-:-:S06]  /*0620*/  IADD3 R24, PT, PT, R23, 0xffffffe, RZ ;  /* 0x0ffffffe17187810 */ /* 0x001fcc0007ffe0ff */
[----:B------:R0:W1:Y:S02]  /*0630*/  F2I.FTZ.U32.TRUNC.NTZ R21, R24 ;  /* 0x0000001800157305 */ /* 0x000064000021f000 */
[----:B0-----:R-:W-:Y:S02]  /*0640*/  LOP3.LUT R24, RZ, R0, RZ, 0x33, !PT ;  /* 0x00000000ff187212 */ /* 0x001fe400078e33ff */
[----:B-1----:R-:W-:-:S05]  /*0650*/  IADD3 R25, PT, PT, RZ, -R21, RZ ;  /* 0x80000015ff197210 */ /* 0x002fca0007ffe0ff */
[----:B------:R-:W-:-:S04]  /*0660*/  IMAD R25, R25, R22, RZ ;  /* 0x0000001619197224 */ /* 0x000fc800078e02ff */
[----:B------:R-:W-:Y:S01]  /*0670*/  IMAD.HI.U32 R30, R21, R25, R20 ;  /* 0x00000019151e7227 */ /* 0x000fe200078e0014 */
[----:B------:R-:W-:-:S05]  /*0680*/  MOV R21, R29 ;  /* 0x0000001d00157202 */ /* 0x000fca0000000f00 */
[----:B------:R-:W-:-:S05]  /*0690*/  IMAD.HI.U32 R20, R30, R21, RZ ;  /* 0x000000151e147227 */ /* 0x000fca00078e00ff */
[----:B------:R-:W-:-:S05]  /*06a0*/  IADD3 R20, PT, PT, -R20, RZ, RZ ;  /* 0x000000ff14147210 */ /* 0x000fca0007ffe1ff */
[----:B------:R-:W-:-:S05]  /*06b0*/  IMAD R21, R22, R20, R21 ;  /* 0x0000001416157224 */ /* 0x000fca00078e0215 */
        /* <DEDUP_REMOVED lines=20> */
.L_x_3:
[----:B------:R-:W-:-:S07]  /*0800*/  VIMNMX R23, PT, PT, RZ, R28, !PT ;  /* 0x0000001cff177248 */ /* 0x000fce0007fe0100 */
.L_x_4:
[----:B------:R-:W-:Y:S01]  /*0810*/  ISETP.GT.OR P2, PT, R5, RZ, !P0 ;  /* 0x000000ff0500720c */ /* 0x000fe20004744670 */
[----:B------:R-:W-:Y:S02]  /*0820*/  IMAD R25, R9, R0, R23 ;  /* 0x0000000009197224 */ /* 0x000fe400078e0217 */
[----:B------:R-:W-:Y:S02]  /*0830*/  HFMA2 R29, -RZ, RZ, 0, 0 ;  /* 0x00000000ff1d7431 */ /* 0x000fe400000001ff */
[----:B------:R-:W-:Y:S01]  /*0840*/  IMAD.MOV.U32 R31, RZ, RZ, RZ ;  /* 0x000000ffff1f7224 */ /* 0x000fe200078e00ff */
[----:B------:R-:W-:-:S07]  /*0850*/  MOV R33, RZ ;  /* 0x000000ff00217202 */ /* 0x000fce0000000f00 */
[----:B------:R-:W-:-:S04]  /*0860*/  @P2 IMAD.WIDE R20, R25, 0x4, R14 ;  /* 0x0000000419142825 */ /* 0x000fc800078e020e */
[C---:B------:R-:W-:Y:S01]  /*0870*/  @P2 IMAD.WIDE R22, R25.reuse, 0x4, R12 ;  /* 0x0000000419162825 */ /* 0x040fe200078e020c */
[----:B------:R0:W5:Y:S03]  /*0880*/  @P2 LDG.E R29, desc[UR4][R20.64] ;  /* 0x00000004141d2981 */ /* 0x000166000c1e1900 */
[----:B------:R-:W-:Y:S01]  /*0890*/  @P2 IMAD.WIDE R24, R25, 0x4, R16 ;  /* 0x0000000419182825 */ /* 0x000fe200078e0210 */
[----:B------:R0:W5:Y:S04]  /*08a0*/  @P2 LDG.E R31, desc[UR4][R22.64] ;  /* 0x00000004161f2981 */ /* 0x000168000c1e1900 */
[----:B------:R0:W5:Y:S01]  /*08b0*/  @P2 LDG.E R33, desc[UR4][R24.64] ;  /* 0x0000000418212981 */ /* 0x000162000c1e1900 */
[----:B------:R-:W-:Y:S01]  /*08c0*/  IADD3 R35, PT, PT, R5, 0x1, RZ ;  /* 0x0000000105237810 */ /* 0x000fe20007ffe0ff */
[----:B------:R-:W-:Y:S01]  /*08d0*/  VIADD R28, R0, 0xffffffff ;  /* 0xffffffff001c7836 */ /* 0x000fe20000000000 */
[----:B------:R-:W-:Y:S06]  /*08e0*/  @!P1 BRA `(.L_x_5) ;  /* 0x0000000000909947 */ /* 0x000fec0003800000 */
[----:B0-----:R-:W-:Y:S01]  /*08f0*/  IABS R22, R0 ;  /* 0x0000000000167213 */ /* 0x001fe20000000000 */
[----:B------:R-:W-:Y:S01]  /*0900*/  IMAD.MOV.U32 R20, RZ, RZ, RZ ;  /* 0x000000ffff147224 */ /* 0x000fe200078e00ff */
[----:B------:R-:W-:Y:S02]  /*0910*/  IABS R28, R35 ;  /* 0x00000023001c7213 */ /* 0x000fe40000000000 */
[----:B------:R-:W0:Y:S01]  /*0920*/  I2F.RP R24, R22 ;  /* 0x0000001600187306 */ /* 0x000e220000209400 */
[----:B------:R-:W-:-:S07]  /*0930*/  ISETP.GE.AND P3, PT, R35, RZ, PT ;  /* 0x000000ff2300720c */ /* 0x000fce0003f66270 */
[----:B0-----:R-:W0:Y:S02]  /*0940*/  MUFU.RCP R24, R24 ;  /* 0x0000001800187308 */ /* 0x001e240000001000 */
[----:B0-----:R-:W-:Y:S02]  /*0950*/  IADD3 R25, PT, PT, R24, 0xffffffe, RZ ;  /* 0x0ffffffe18197810 */ /* 0x001fe40007ffe0ff */
[----:B------:R-:W-:-:S04]  /*0960*/  LOP3.LUT R24, RZ, R0, RZ, 0x33, !PT ;  /* 0x00000000ff187212 */ /* 0x000fc800078e33ff */
[----:B------:R-:W0:Y:S02]  /*0970*/  F2I.FTZ.U32.TRUNC.NTZ R21, R25 ;  /* 0x0000001900157305 */ /* 0x000e24000021f000 */
[----:B0-----:R-:W-:-:S05]  /*0980*/  IADD3 R23, PT, PT, RZ, -R21, RZ ;  /* 0x80000015ff177210 */ /* 0x001fca0007ffe0ff */
        /* <DEDUP_REMOVED lines=12> */
[----:B------:R-:W-:-:S04]  /*0a50*/  SEL R21, R24, R21, !P2 ;  /* 0x0000001518157207 */ /* 0x000fc80005000000 */
[----:B------:R-:W-:-:S04]  /*0a60*/  IADD3 R21, PT, PT, R21, R0, RZ ;  /* 0x0000000015157210 */ /* 0x000fc80007ffe0ff */
[----:B------:R-:W-:Y:S02]  /*0a70*/  IABS R23, R21 ;  /* 0x0000001500177213 */ /* 0x000fe40000000000 */
[----:B------:R-:W-:-:S03]  /*0a80*/  ISETP.GE.AND P4, PT, R21, RZ, PT ;  /* 0x000000ff1500720c */ /* 0x000fc60003f86270 */
[----:B------:R-:W-:-:S04]  /*0a90*/  IMAD.HI.U32 R20, R20, R23, RZ ;  /* 0x0000001714147227 */ /* 0x000fc800078e00ff */
[----:B------:R-:W-:-:S04]  /*0aa0*/  IMAD.MOV R20, RZ, RZ, -R20 ;  /* 0x000000ffff147224 */ /* 0x000fc800078e0a14 */
[----:B------:R-:W-:-:S05]  /*0ab0*/  IMAD R23, R22, R20, R23 ;  /* 0x0000001416177224 */ /* 0x000fca00078e0217 */
[----:B------:R-:W-:-:S13]  /*0ac0*/  ISETP.GT.U32.AND P3, PT, R22, R23, PT ;  /* 0x000000171600720c */ /* 0x000fda0003f64070 */
[----:B------:R-:W-:-:S04]  /*0ad0*/  @!P3 IADD3 R23, PT, PT, R23, -R22, RZ ;  /* 0x800000161717b210 */ /* 0x000fc80007ffe0ff */
[----:B------:R-:W-:-:S13]  /*0ae0*/  ISETP.GT.U32.AND P3, PT, R22, R23, PT ;  /* 0x000000171600720c */ /* 0x000fda0003f64070 */
[----:B------:R-:W-:-:S04]  /*0af0*/  @!P3 IADD3 R23, PT, PT, R23, -R22, RZ ;  /* 0x800000161717b210 */ /* 0x000fc80007ffe0ff */
[----:B------:R-:W-:-:S04]  /*0b00*/  @!P4 IADD3 R23, PT, PT, -R23, RZ, RZ ;  /* 0x000000ff1717c210 */ /* 0x000fc80007ffe1ff */
[----:B------:R-:W-:Y:S01]  /*0b10*/  SEL R23, R24, R23, !P2 ;  /* 0x0000001718177207 */ /* 0x000fe20005000000 */
[----:B------:R-:W-:Y:S06]  /*0b20*/  BRA `(.L_x_6) ;  /* 0x0000000000047947 */ /* 0x000fec0003800000 */
.L_x_5:
[----:B0-----:R-:W-:-:S07]  /*0b30*/  VIMNMX R23, PT, PT, R35, R28, PT ;  /* 0x0000001c23177248 */ /* 0x001fce0003fe0100 */
.L_x_6:
[----:B------:R-:W-:Y:S01]  /*0b40*/  ISETP.LT.OR P2, PT, R35, R0, !P0 ;  /* 0x000000002300720c */ /* 0x000fe20004741670 */
[----:B------:R-:W-:Y:S01]  /*0b50*/  BSSY.RECONVERGENT B0, `(.L_x_7) ;  /* 0x000000c000007945 */ /* 0x000fe20003800200 */
[----:B------:R-:W-:Y:S02]  /*0b60*/  HFMA2 R30, -RZ, RZ, 0, 0 ;  /* 0x00000000ff1e7431 */ /* 0x000fe400000001ff */
[----:B------:R-:W-:Y:S01]  /*0b70*/  IMAD.MOV.U32 R32, RZ, RZ, RZ ;  /* 0x000000ffff207224 */ /* 0x000fe200078e00ff */
[----:B------:R-:W-:-:S08]  /*0b80*/  MOV R28, RZ ;  /* 0x000000ff001c7202 */ /* 0x000fd00000000f00 */
[----:B------:R-:W-:Y:S05]  /*0b90*/  @!P2 BRA `(.L_x_8) ;  /* 0x00000000001ca947 */ /* 0x000fea0003800000 */
[----:B------:R-:W-:-:S04]  /*0ba0*/  IMAD R25, R9, R0, R23 ;  /* 0x0000000009197224 */ /* 0x000fc800078e0217 */
[----:B------:R-:W-:-:S04]  /*0bb0*/  IMAD.WIDE R20, R25, 0x4, R14 ;  /* 0x0000000419147825 */ /* 0x000fc800078e020e */
[C---:B------:R-:W-:Y:S01]  /*0bc0*/  IMAD.WIDE R22, R25.reuse, 0x4, R12 ;  /* 0x0000000419167825 */ /* 0x040fe200078e020c */
[----:B------:R0:W5:Y:S03]  /*0bd0*/  LDG.E R28, desc[UR4][R20.64] ;  /* 0x00000004141c7981 */ /* 0x000166000c1e1900 */
[----:B------:R-:W-:Y:S01]  /*0be0*/  IMAD.WIDE R24, R25, 0x4, R16 ;  /* 0x0000000419187825 */ /* 0x000fe200078e0210 */
[----:B------:R0:W5:Y:S04]  /*0bf0*/  LDG.E R30, desc[UR4][R22.64] ;  /* 0x00000004161e7981 */ /* 0x000168000c1e1900 */
[----:B------:R0:W5:Y:S02]  /*0c00*/  LDG.E R32, desc[UR4][R24.64] ;  /* 0x0000000418207981 */ /* 0x000164000c1e1900 */
.L_x_8:
[----:B------:R-:W-:Y:S05]  /*0c10*/  BSYNC.RECONVERGENT B0 ;  /* 0x0000000000007941 */ /* 0x000fea0003800200 */
.L_x_7:
[----:B0-----:R-:W-:Y:S01]  /*0c20*/  IADD3 R23, PT, PT, R5, 0x2, RZ ;  /* 0x0000000205177810 */ /* 0x001fe20007ffe0ff */
[----:B------:R-:W-:Y:S06]  /*0c30*/  @!P1 BRA `(.L_x_9) ;  /* 0x0000000000909947 */ /* 0x000fec0003800000 */
[----:B------:R-:W-:Y:S01]  /*0c40*/  IABS R22, R0 ;  /* 0x0000000000167213 */ /* 0x000fe20000000000 */
[----:B------:R-:W-:Y:S01]  /*0c50*/  HFMA2 R20, -RZ, RZ, 0, 0 ;  /* 0x00000000ff147431 */ /* 0x000fe200000001ff */
[----:B------:R-:W-:Y:S02]  /*0c60*/  ISETP.GE.AND P2, PT, R23, RZ, PT ;  /* 0x000000ff1700720c */ /* 0x000fe40003f46270 */
[----:B------:R-:W0:Y:S08]  /*0c70*/  I2F.RP R24, R22 ;  /* 0x0000001600187306 */ /* 0x000e300000209400 */
[----:B0-----:R-:W0:Y:S02]  /*0c80*/  MUFU.RCP R24, R24 ;  /* 0x0000001800187308 */ /* 0x001e240000001000 */
[----:B0-----:R-:W-:-:S06]  /*0c90*/  VIADD R34, R24, 0xffffffe ;  /* 0x0ffffffe18227836 */ /* 0x001fcc0000000000 */
[----:B------:R-:W0:Y:S02]  /*0ca0*/  F2I.FTZ.U32.TRUNC.NTZ R21, R34 ;  /* 0x0000002200157305 */ /* 0x000e24000021f000 */
[----:B0-----:R-:W-:-:S05]  /*0cb0*/  IADD3 R25, PT, PT, RZ, -R21, RZ ;  /* 0x80000015ff197210 */ /* 0x001fca0007ffe0ff */
[----:B------:R-:W-:-:S04]  /*0cc0*/  IMAD R25, R25, R22, RZ ;  /* 0x0000001619197224 */ /* 0x000fc800078e02ff */
[----:B------:R-:W-:Y:S01]  /*0cd0*/  IMAD.HI.U32 R20, R21, R25, R20 ;  /* 0x0000001915147227 */ /* 0x000fe200078e0014 */
[----:B------:R-:W-:-:S05]  /*0ce0*/  IABS R25, R23 ;  /* 0x0000001700197213 */ /* 0x000fca0000000000 */
        /* <DEDUP_REMOVED lines=8> */
[----:B------:R-:W-:Y:S02]  /*0d70*/  MOV R24, R21 ;  /* 0x0000001500187202 */ /* 0x000fe40000000f00 */
[----:B------:R-:W-:Y:S02]  /*0d80*/  LOP3.LUT R21, RZ, R0, RZ, 0x33, !PT ;  /* 0x00000000ff157212 */ /* 0x000fe400078e33ff */
        /* <DEDUP_REMOVED lines=11> */
[----:B------:R-:W-:-:S05]  /*0e40*/  @!P2 IADD3 R35, PT, PT, R35, -R22, RZ ;  /* 0x800000162323a210 */ /* 0x000fca0007ffe0ff */
[----:B------:R-:W-:-:S05]  /*0e50*/  @!P3 IMAD.MOV R35, RZ, RZ, -R35 ;  /* 0x000000ffff23b224 */ /* 0x000fca00078e0a23 */
[----:B------:R-:W-:Y:S01]  /*0e60*/  SEL R21, R21, R35, !P1 ;  /* 0x0000002315157207 */ /* 0x000fe20004800000 */
[----:B------:R-:W-:Y:S06]  /*0e70*/  BRA `(.L_x_10) ;  /* 0x0000000000047947 */ /* 0x000fec0003800000 */
.L_x_9:
[----:B------:R-:W-:-:S07]  /*0e80*/  VIADDMNMX R21, R0, 0xffffffff, R23, PT ;  /* 0xffffffff00157846 */ /* 0x000fce0003800117 */
.L_x_10:
[-C--:B------:R-:W-:Y:S01]  /*0e90*/  ISETP.LT.OR P0, PT, R23, R0.reuse, !P0 ;  /* 0x000000001700720c */ /* 0x080fe20004701670 */
[----:B------:R-:W-:Y:S02]  /*0ea0*/  IMAD R21, R9, R0, R21 ;  /* 0x0000000009157224 */ /* 0x000fe400078e0215 */
[----:B-----5:R-:W-:Y:S01]  /*0eb0*/  FMUL R9, R30, R30 ;  /* 0x0000001e1e097220 */ /* 0x020fe20000400000 */
[----:B------:R-:W-:Y:S02]  /*0ec0*/  CS2R R34, SRZ ;  /* 0x0000000000227805 */ /* 0x000fe4000001ff00 */
[----:B------:R-:W-:Y:S01]  /*0ed0*/  MOV R36, RZ ;  /* 0x000000ff00247202 */ /* 0x000fe20000000f00 */
[----:B------:R-:W-:-:S04]  /*0ee0*/  FFMA R9, R28, R28, R9 ;  /* 0x0000001c1c097223 */ /* 0x000fc80000000009 */
[----:B------:R-:W-:Y:S02]  /*0ef0*/  FFMA R37, R32, R32, R9 ;  /* 0x0000002020257223 */ /* 0x000fe40000000009 */
[----:B------:R-:W-:-:S04]  /*0f00*/  @P0 IMAD.WIDE R24, R21, 0x4, R14 ;  /* 0x0000000415180825 */ /* 0x000fc800078e020e */
[C---:B------:R-:W-:Y:S01]  /*0f10*/  @P0 IMAD.WIDE R22, R21.reuse, 0x4, R12 ;  /* 0x0000000415160825 */ /* 0x040fe200078e020c */
[----:B------:R0:W5:Y:S03]  /*0f20*/  @P0 LDG.E R34, desc[UR4][R24.64] ;  /* 0x0000000418220981 */ /* 0x000166000c1e1900 */
[----:B------:R-:W-:Y:S01]  /*0f30*/  @P0 IMAD.WIDE R20, R21, 0x4, R16 ;  /* 0x0000000415140825 */ /* 0x000fe200078e0210 */
[----:B------:R0:W5:Y:S04]  /*0f40*/  @P0 LDG.E R35, desc[UR4][R22.64] ;  /* 0x0000000416230981 */ /* 0x000168000c1e1900 */
[----:B------:R0:W5:Y:S01]  /*0f50*/  @P0 LDG.E R36, desc[UR4][R20.64] ;  /* 0x0000000414240981 */ /* 0x000162000c1e1900 */
[----:B------:R-:W-:Y:S01]  /*0f60*/  FSETP.NEU.AND P0, PT, R37, RZ, PT ;  /* 0x000000ff2500720b */ /* 0x000fe20003f0d000 */
[----:B------:R-:W-:Y:S04]  /*0f70*/  BSSY.RECONVERGENT B1, `(.L_x_11) ;  /* 0x0000052000017945 */ /* 0x000fe80003800200 */
[----:B------:R-:W-:Y:S08]  /*0f80*/  BSSY.RELIABLE B0, `(.L_x_12) ;  /* 0x000000a000007945 */ /* 0x000ff00003800100 */
[----:B0-----:R-:W-:Y:S05]  /*0f90*/  @P0 BRA `(.L_x_13) ;  /* 0x0000000000200947 */ /* 0x001fea0003800000 */
[----:B------:R-:W-:Y:S01]  /*0fa0*/  FMUL R20, R31, R31 ;  /* 0x0000001f1f147220 */ /* 0x000fe20000400000 */
[----:B------:R-:W-:-:S03]  /*0fb0*/  HFMA2 R9, -RZ, RZ, 0, 0 ;  /* 0x00000000ff097431 */ /* 0x000fc600000001ff */
[----:B------:R-:W-:-:S04]  /*0fc0*/  FFMA R20, R29, R29, R20 ;  /* 0x0000001d1d147223 */ /* 0x000fc80000000014 */
[----:B------:R-:W-:-:S05]  /*0fd0*/  FFMA R20, R33, R33, R20 ;  /* 0x0000002121147223 */ /* 0x000fca0000000014 */
[----:B------:R-:W-:Y:S02]  /*0fe0*/  FSETP.NEU.AND P1, PT, R20, RZ, PT ;  /* 0x000000ff1400720b */ /* 0x000fe40003f2d000 */
[----:B------:R-:W-:-:S11]  /*0ff0*/  CS2R R20, SRZ ;  /* 0x0000000000147805 */ /* 0x000fd6000001ff00 */
[----:B------:R-:W-:Y:S05]  /*1000*/  @!P1 BREAK.RELIABLE B0 ;  /* 0x0000000000009942 */ /* 0x000fea0003800100 */
[----:B------:R-:W-:Y:S05]  /*1010*/  @!P1 BRA `(.L_x_14) ;  /* 0x00000004001c9947 */ /* 0x000fea0003800000 */
.L_x_13:
[----:B------:R-:W-:Y:S05]  /*1020*/  BSYNC.RELIABLE B0 ;  /* 0x0000000000007941 */ /* 0x000fea0003800100 */
.L_x_12:
[----:B-----5:R-:W-:Y:S01]  /*1030*/  FMUL R9, R35, R35 ;  /* 0x0000002323097220 */ /* 0x020fe20000400000 */
[----:B------:R-:W-:Y:S01]  /*1040*/  FMUL R22, R31, R31 ;  /* 0x0000001f1f167220 */ /* 0x000fe20000400000 */
[----:B------:R-:W-:Y:S02]  /*1050*/  FMUL R20, R26, R26 ;  /* 0x0000001a1a147220 */ /* 0x000fe40000400000 */
[----:B------:R-:W-:Y:S01]  /*1060*/  FFMA R9, R34, R34, R9 ;  /* 0x0000002222097223 */ /* 0x000fe20000000009 */
[----:B------:R-:W-:Y:S01]  /*1070*/  FFMA R24, R29, R29, R22 ;  /* 0x0000001d1d187223 */ /* 0x000fe20000000016 */
[----:B------:R-:W-:Y:S02]  /*1080*/  FFMA R20, R11, R11, R20 ;  /* 0x0000000b0b147223 */ /* 0x000fe40000000014 */
[----:B------:R-:W-:Y:S01]  /*1090*/  FFMA R22, R36, R36, R9 ;  /* 0x0000002424167223 */ /* 0x000fe20000000009 */
[----:B------:R-:W-:Y:S01]  /*10a0*/  FFMA R24, R33, R33, R24 ;  /* 0x0000002121187223 */ /* 0x000fe20000000018 */
[----:B------:R-:W-:-:S03]  /*10b0*/  FFMA R23, R27, R27, R20 ;  /* 0x0000001b1b177223 */ /* 0x000fc60000000014 */
[----:B------:R-:W-:Y:S02]  /*10c0*/  FSETP.NEU.AND P2, PT, R22, RZ, PT ;  /* 0x000000ff1600720b */ /* 0x000fe40003f4d000 */
[C---:B------:R-:W-:Y:S02]  /*10d0*/  FSETP.NEU.AND P4, PT, R24.reuse, RZ, PT ;  /* 0x000000ff1800720b */ /* 0x040fe40003f8d000 */
[----:B------:R-:W-:Y:S02]  /*10e0*/  FSETP.EQ.OR P2, PT, R23, RZ, !P2 ;  /* 0x000000ff1700720b */ /* 0x000fe40005742400 */
[----:B------:R-:W-:Y:S02]  /*10f0*/  FSETP.NEU.AND P1, PT, R24, RZ, PT ;  /* 0x000000ff1800720b */ /* 0x000fe40003f2d000 */
[----:B------:R-:W-:Y:S02]  /*1100*/  FSETP.NEU.AND P2, PT, R37, RZ, P2 ;  /* 0x000000ff2500720b */ /* 0x000fe4000174d000 */
[----:B------:R-:W-:-:S11]  /*1110*/  FSETP.NEU.AND P3, PT, R23, RZ, PT ;  /* 0x000000ff1700720b */ /* 0x000fd60003f6d000 */
[----:B------:R-:W-:Y:S05]  /*1120*/  @P2 BRA P4, `(.L_x_15) ;  /* 0x0000000000c02947 */ /* 0x000fea0002000000 */
[----:B------:R-:W-:-:S13]  /*1130*/  FSETP.EQ.AND P2, PT, R37, RZ, PT ;  /* 0x000000ff2500720b */ /* 0x000fda0003f42000 */
[----:B------:R-:W-:Y:S05]  /*1140*/  @!P3 BRA P2, `(.L_x_16) ;  /* 0x0000000000a8b947 */ /* 0x000fea0001000000 */
[----:B------:R-:W-:-:S13]  /*1150*/  FSETP.NEU.OR P2, PT, R22, RZ, P1 ;  /* 0x000000ff1600720b */ /* 0x000fda0000f4d400 */
[----:B------:R-:W-:Y:S01]  /*1160*/  @!P2 FADD R21, -R4, R28 ;  /* 0x0000001c0415a221 */ /* 0x000fe20000000100 */
[----:B------:R-:W-:Y:S01]  /*1170*/  @!P2 FADD R20, -R2, R30 ;  /* 0x0000001e0214a221 */ /* 0x000fe20000000100 */
[----:B------:R-:W-:Y:S01]  /*1180*/  @!P2 FADD R9, -R6, R32 ;  /* 0x000000200609a221 */ /* 0x000fe20000000100 */
[----:B------:R-:W-:Y:S06]  /*1190*/  @!P2 BRA `(.L_x_14) ;  /* 0x0000000000bca947 */ /* 0x000fec0003800000 */
[----:B------:R-:W-:-:S13]  /*11a0*/  FSETP.EQ.OR P0, PT, R23, RZ, P0 ;  /* 0x000000ff1700720b */ /* 0x000fda0000702400 */
[----:B------:R-:W-:Y:S05]  /*11b0*/  @P0 BRA `(.L_x_17) ;  /* 0x0000000000280947 */ /* 0x000fea0003800000 */
[----:B------:R-:W-:Y:S01]  /*11c0*/  FADD R20, R29, R29 ;  /* 0x0000001d1d147221 */ /* 0x000fe20000000000 */
[----:B------:R-:W-:Y:S01]  /*11d0*/  FADD R31, R31, R31 ;  /* 0x0000001f1f1f7221 */ /* 0x000fe20000000000 */
[----:B------:R-:W-:Y:S02]  /*11e0*/  FADD R22, R33, R33 ;  /* 0x0000002121167221 */ /* 0x000fe40000000000 */
[----:B------:R-:W-:Y:S01]  /*11f0*/  FFMA R11, R11, 0.5, -R20 ;  /* 0x3f0000000b0b7823 */ /* 0x000fe20000000814 */
[----:B------:R-:W-:Y:S01]  /*1200*/  FFMA R31, R26, 0.5, -R31 ;  /* 0x3f0000001a1f7823 */ /* 0x000fe2000000081f */
[----:B------:R-:W-:Y:S02]  /*1210*/  FFMA R9, R27, 0.5, -R22 ;  /* 0x3f0000001b097823 */ /* 0x000fe40000000816 */
[----:B------:R-:W-:Y:S01]  /*1220*/  FFMA R21, R4, 1.5, R11 ;  /* 0x3fc0000004157823 */ /* 0x000fe2000000000b */
[----:B------:R-:W-:Y:S01]  /*1230*/  FFMA R20, R2, 1.5, R31 ;  /* 0x3fc0000002147823 */ /* 0x000fe2000000001f */
[----:B------:R-:W-:Y:S01]  /*1240*/  FFMA R9, R6, 1.5, R9 ;  /* 0x3fc0000006097823 */ /* 0x000fe20000000009 */
[----:B------:R-:W-:Y:S06]  /*1250*/  BRA `(.L_x_14) ;  /* 0x00000000008c7947 */ /* 0x000fec0003800000 */
.L_x_17:
[----:B------:R-:W-:-:S13]  /*1260*/  FSETP.EQ.OR P1, PT, R22, RZ, P1 ;  /* 0x000000ff1600720b */ /* 0x000fda0000f22400 */
[----:B------:R-:W-:Y:S05]  /*1270*/  @P1 BRA `(.L_x_18) ;  /* 0x0000000000281947 */ /* 0x000fea0003800000 */
[----:B------:R-:W-:Y:S01]  /*1280*/  FADD R9, R28, R28 ;  /* 0x0000001c1c097221 */ /* 0x000fe20000000000 */
[----:B------:R-:W-:Y:S01]  /*1290*/  FADD R30, R30, R30 ;  /* 0x0000001e1e1e7221 */ /* 0x000fe20000000000 */
[----:B------:R-:W-:Y:S02]  /*12a0*/  FADD R11, R32, R32 ;  /* 0x00000020200b7221 */ /* 0x000fe40000000000 */
[----:B------:R-:W-:Y:S01]  /*12b0*/  FFMA R9, R34, -0.5, R9 ;  /* 0xbf00000022097823 */ /* 0x000fe20000000009 */
[----:B------:R-:W-:Y:S01]  /*12c0*/  FFMA R35, R35, -0.5, R30 ;  /* 0xbf00000023237823 */ /* 0x000fe2000000001e */
[----:B------:R-:W-:Y:S02]  /*12d0*/  FFMA R11, R36, -0.5, R11 ;  /* 0xbf000000240b7823 */ /* 0x000fe4000000000b */
[----:B------:R-:W-:Y:S01]  /*12e0*/  FFMA R21, R4, -1.5, R9 ;  /* 0xbfc0000004157823 */ /* 0x000fe20000000009 */
[----:B------:R-:W-:Y:S01]  /*12f0*/  FFMA R20, R2, -1.5, R35 ;  /* 0xbfc0000002147823 */ /* 0x000fe20000000023 */
[----:B------:R-:W-:Y:S01]  /*1300*/  FFMA R9, R6, -1.5, R11 ;  /* 0xbfc0000006097823 */ /* 0x000fe2000000000b */
[----:B------:R-:W-:Y:S06]  /*1310*/  BRA `(.L_x_14) ;  /* 0x00000000005c7947 */ /* 0x000fec0003800000 */
.L_x_18:
[----:B------:R-:W-:Y:S01]  /*1320*/  FADD R11, -R34, R11 ;  /* 0x0000000b220b7221 */ /* 0x000fe20000000100 */
[----:B------:R-:W-:Y:S01]  /*1330*/  FADD R26, -R35, R26 ;  /* 0x0000001a231a7221 */ /* 0x000fe20000000100 */
[----:B------:R-:W-:Y:S01]  /*1340*/  FADD R27, -R36, R27 ;  /* 0x0000001b241b7221 */ /* 0x000fe20000000100 */
[----:B------:R-:W-:Y:S01]  /*1350*/  FADD R21, R28, -R29 ;  /* 0x8000001d1c157221 */ /* 0x000fe20000000000 */
[----:B------:R-:W-:Y:S01]  /*1360*/  FMUL R22, R11, 0.083333335816860198975 ;  /* 0x3daaaaab0b167820 */ /* 0x000fe20000400000 */
[----:B------:R-:W-:Y:S01]  /*1370*/  FADD R20, R30, -R31 ;  /* 0x8000001f1e147221 */ /* 0x000fe20000000000 */
[----:B------:R-:W-:Y:S01]  /*1380*/  FADD R9, R32, -R33 ;  /* 0x8000002120097221 */ /* 0x000fe20000000000 */
[----:B------:R-:W-:Y:S01]  /*1390*/  FMUL R11, R26, 0.083333335816860198975 ;  /* 0x3daaaaab1a0b7820 */ /* 0x000fe20000400000 */
[----:B------:R-:W-:Y:S01]  /*13a0*/  FMUL R24, R27, 0.083333335816860198975 ;  /* 0x3daaaaab1b187820 */ /* 0x000fe20000400000 */
[----:B------:R-:W-:Y:S02]  /*13b0*/  FFMA R21, R21, 0.6666666865348815918, R22 ;  /* 0x3f2aaaab15157823 */ /* 0x000fe40000000016 */
[----:B------:R-:W-:Y:S01]  /*13c0*/  FFMA R20, R20, 0.6666666865348815918, R11 ;  /* 0x3f2aaaab14147823 */ /* 0x000fe2000000000b */
[----:B------:R-:W-:Y:S01]  /*13d0*/  FFMA R9, R9, 0.6666666865348815918, R24 ;  /* 0x3f2aaaab09097823 */ /* 0x000fe20000000018 */
[----:B------:R-:W-:Y:S06]  /*13e0*/  BRA `(.L_x_14) ;  /* 0x0000000000287947 */ /* 0x000fec0003800000 */
.L_x_16:
[----:B------:R-:W-:Y:S01]  /*13f0*/  FADD R21, R4, -R29 ;  /* 0x8000001d04157221 */ /* 0x000fe20000000000 */
[----:B------:R-:W-:Y:S01]  /*1400*/  FADD R20, R2, -R31 ;  /* 0x8000001f02147221 */ /* 0x000fe20000000000 */
[----:B------:R-:W-:Y:S01]  /*1410*/  FADD R9, R6, -R33 ;  /* 0x8000002106097221 */ /* 0x000fe20000000000 */
[----:B------:R-:W-:Y:S06]  /*1420*/  BRA `(.L_x_14) ;  /* 0x0000000000187947 */ /* 0x000fec0003800000 */
.L_x_15:
[----:B------:R-:W-:Y:S01]  /*1430*/  FADD R21, R28, -R29 ;  /* 0x8000001d1c157221 */ /* 0x000fe20000000000 */
[----:B------:R-:W-:Y:S01]  /*1440*/  FADD R20, R30, -R31 ;  /* 0x8000001f1e147221 */ /* 0x000fe20000000000 */
[----:B------:R-:W-:Y:S02]  /*1450*/  FADD R9, R32, -R33 ;  /* 0x8000002120097221 */ /* 0x000fe40000000000 */
[----:B------:R-:W-:Y:S01]  /*1460*/  FMUL R21, R21, 0.5 ;  /* 0x3f00000015157820 */ /* 0x000fe20000400000 */
[----:B------:R-:W-:Y:S01]  /*1470*/  FMUL R20, R20, 0.5 ;  /* 0x3f00000014147820 */ /* 0x000fe20000400000 */
[----:B------:R-:W-:-:S07]  /*1480*/  FMUL R9, R9, 0.5 ;  /* 0x3f00000009097820 */ /* 0x000fce0000400000 */
.L_x_14:
[----:B------:R-:W-:Y:S05]  /*1490*/  BSYNC.RECONVERGENT B1 ;  /* 0x0000000000017941 */ /* 0x000fea0003800200 */
.L_x_11:
[----:B------:R-:W-:Y:S02]  /*14a0*/  LOP3.LUT P0, R29, R10, 0x2, RZ, 0xc0, !PT ;  /* 0x000000020a1d7812 */ /* 0x000fe4000780c0ff */
[----:B------:R-:W-:-:S11]  /*14b0*/  IADD3 R25, PT, PT, R3, -0x2, RZ ;  /* 0xfffffffe03197810 */ /* 0x000fd60007ffe0ff */
[----:B------:R-:W-:Y:S05]  /*14c0*/  @!P0 BRA `(.L_x_19) ;  /* 0x00000000008c8947 */ /* 0x000fea0003800000 */
[----:B------:R-:W-:Y:S02]  /*14d0*/  IABS R22, R8 ;  /* 0x0000000800167213 */ /* 0x000fe40000000000 */
[----:B------:R-:W-:Y:S02]  /*14e0*/  IABS R26, R25 ;  /* 0x00000019001a7213 */ /* 0x000fe40000000000 */
[----:B------:R-:W0:Y:S01]  /*14f0*/  I2F.RP R23, R22 ;  /* 0x0000001600177306 */ /* 0x000e220000209400 */
[----:B------:R-:W-:-:S07]  /*1500*/  ISETP.GE.AND P1, PT, R25, RZ, PT ;  /* 0x000000ff1900720c */ /* 0x000fce0003f26270 */
[----:B0-----:R-:W0:Y:S02]  /*1510*/  MUFU.RCP R23, R23 ;  /* 0x0000001700177308 */ /* 0x001e240000001000 */
[----:B0-----:R-:W-:-:S06]  /*1520*/  VIADD R10, R23, 0xffffffe ;  /* 0x0ffffffe170a7836 */ /* 0x001fcc0000000000 */
[----:B------:R0:W1:Y:S02]  /*1530*/  F2I.FTZ.U32.TRUNC.NTZ R11, R10 ;  /* 0x0000000a000b7305 */ /* 0x000064000021f000 */
[----:B0-----:R-:W-:Y:S02]  /*1540*/  MOV R10, RZ ;  /* 0x000000ff000a7202 */ /* 0x001fe40000000f00 */
[----:B-1----:R-:W-:-:S05]  /*1550*/  IADD3 R27, PT, PT, RZ, -R11, RZ ;  /* 0x8000000bff1b7210 */ /* 0x002fca0007ffe0ff */
[----:B------:R-:W-:-:S04]  /*1560*/  IMAD R27, R27, R22, RZ ;  /* 0x000000161b1b7224 */ /* 0x000fc800078e02ff */
[----:B------:R-:W-:Y:S01]  /*1570*/  IMAD.HI.U32 R11, R11, R27, R10 ;  /* 0x0000001b0b0b7227 */ /* 0x000fe200078e000a */
[----:B------:R-:W-:-:S05]  /*1580*/  LOP3.LUT R10, RZ, R8, RZ, 0x33, !PT ;  /* 0x00000008ff0a7212 */ /* 0x000fca00078e33ff */
        /* <DEDUP_REMOVED lines=23> */
.L_x_19:
[----:B------:R-:W-:-:S07]  /*1700*/  VIMNMX R10, PT, PT, RZ, R25, !PT ;  /* 0x00000019ff0a7248 */ /* 0x000fce0007fe0100 */
.L_x_20:
[----:B------:R-:W-:Y:S01]  /*1710*/  ISETP.NE.AND P0, PT, R29, RZ, PT ;  /* 0x000000ff1d00720c */ /* 0x000fe20003f05270 */
[----:B------:R-:W-:Y:S01]  /*1720*/  IMAD R10, R7, R8, R10 ;  /* 0x00000008070a7224 */ /* 0x000fe200078e020a */
[----:B------:R-:W-:Y:S01]  /*1730*/  CS2R R26, SRZ ;  /* 0x00000000001a7805 */ /* 0x000fe2000001ff00 */
[----:B------:R-:W-:Y:S01]  /*1740*/  IMAD.MOV.U32 R28, RZ, RZ, RZ ;  /* 0x000000ffff1c7224 */ /* 0x000fe200078e00ff */
[----:B------:R-:W-:Y:S01]  /*1750*/  ISETP.GT.OR P1, PT, R25, -0x1, P0 ;  /* 0xffffffff1900780c */ /* 0x000fe20000724670 */
[----:B------:R-:W-:-:S12]  /*1760*/  IMAD R11, R10, R0, R5 ;  /* 0x000000000a0b7224 */ /* 0x000fd800078e0205 */
[----:B------:R-:W-:-:S04]  /*1770*/  @P1 IMAD.WIDE R24, R11, 0x4, R14 ;  /* 0x000000040b181825 */ /* 0x000fc800078e020e */
[C---:B------:R-:W-:Y:S01]  /*1780*/  @P1 IMAD.WIDE R22, R11.reuse, 0x4, R12 ;  /* 0x000000040b161825 */ /* 0x040fe200078e020c */
[----:B------:R0:W5:Y:S03]  /*1790*/  @P1 LDG.E R26, desc[UR4][R24.64] ;  /* 0x00000004181a1981 */ /* 0x000166000c1e1900 */
[----:B------:R-:W-:Y:S01]  /*17a0*/  @P1 IMAD.WIDE R10, R11, 0x4, R16 ;  /* 0x000000040b0a1825 */ /* 0x000fe200078e0210 */
[----:B------:R0:W5:Y:S04]  /*17b0*/  @P1 LDG.E R27, desc[UR4][R22.64] ;  /* 0x00000004161b1981 */ /* 0x000168000c1e1900 */
[----:B------:R0:W5:Y:S01]  /*17c0*/  @P1 LDG.E R28, desc[UR4][R10.64] ;  /* 0x000000040a1c1981 */ /* 0x000162000c1e1900 */
[----:B------:R-:W-:-:S02]  /*17d0*/  ISETP.NE.AND P1, PT, R29, RZ, PT ;  /* 0x000000ff1d00720c */ /* 0x000fc40003f25270 */
[----:B------:R-:W-:-:S11]  /*17e0*/  IADD3 R29, PT, PT, R3, -0x1, RZ ;  /* 0xffffffff031d7810 */ /* 0x000fd60007ffe0ff */
        /* <DEDUP_REMOVED lines=18> */
[----:B------:R-:W-:-:S04]  /*1910*/  @!P2 IADD3 R11, PT, PT, R11, -R22, RZ ;  /* 0x800000160b0ba210 */ /* 0x000fc80007ffe0ff */
[----:B------:R-:W-:-:S13]  /*1920*/  ISETP.GT.U32.AND P2, PT, R22, R11, PT ;  /* 0x0000000b1600720c */ /* 0x000fda0003f44070 */
[----:B------:R-:W-:Y:S01]  /*1930*/  @!P2 IMAD.IADD R11, R11, 0x1, -R22 ;  /* 0x000000010b0ba824 */ /* 0x000fe200078e0a16 */
[----:B------:R-:W-:-:S04]  /*1940*/  ISETP.NE.AND P2, PT, R8, RZ, PT ;  /* 0x000000ff0800720c */ /* 0x000fc80003f45270 */
[----:B------:R-:W-:-:S04]  /*1950*/  @!P3 IADD3 R11, PT, PT, -R11, RZ, RZ ;  /* 0x000000ff0b0bb210 */ /* 0x000fc80007ffe1ff */
[----:B------:R-:W-:-:S04]  /*1960*/  SEL R11, R24, R11, !P2 ;  /* 0x0000000b180b7207 */ /* 0x000fc80005000000 */
[----:B------:R-:W-:-:S04]  /*1970*/  IADD3 R11, PT, PT, R11, R8, RZ ;  /* 0x000000080b0b7210 */ /* 0x000fc80007ffe0ff */
[----:B------:R-:W-:Y:S02]  /*1980*/  IABS R23, R11 ;  /* 0x0000000b00177213 */ /* 0x000fe40000000000 */
[----:B------:R-:W-:-:S03]  /*1990*/  ISETP.GE.AND P4, PT, R11, RZ, PT ;  /* 0x000000ff0b00720c */ /* 0x000fc60003f86270 */
[----:B------:R-:W-:-:S05]  /*19a0*/  IMAD.HI.U32 R10, R30, R23, RZ ;  /* 0x000000171e0a7227 */ /* 0x000fca00078e00ff */
[----:B------:R-:W-:-:S05]  /*19b0*/  IADD3 R10, PT, PT, -R10, RZ, RZ ;  /* 0x000000ff0a0a7210 */ /* 0x000fca0007ffe1ff */
[----:B------:R-:W-:-:S05]  /*19c0*/  IMAD R23, R22, R10, R23 ;  /* 0x0000000a16177224 */ /* 0x000fca00078e0217 */
[----:B------:R-:W-:-:S13]  /*19d0*/  ISETP.GT.U32.AND P3, PT, R22, R23, PT ;  /* 0x000000171600720c */ /* 0x000fda0003f64070 */
[----:B------:R-:W-:-:S05]  /*19e0*/  @!P3 IMAD.IADD R23, R23, 0x1, -R22 ;  /* 0x000000011717b824 */ /* 0x000fca00078e0a16 */
[----:B------:R-:W-:-:S13]  /*19f0*/  ISETP.GT.U32.AND P3, PT, R22, R23, PT ;  /* 0x000000171600720c */ /* 0x000fda0003f64070 */
[----:B------:R-:W-:-:S04]  /*1a00*/  @!P3 IADD3 R23, PT, PT, R23, -R22, RZ ;  /* 0x800000161717b210 */ /* 0x000fc80007ffe0ff */
[----:B------:R-:W-:-:S04]  /*1a10*/  @!P4 IADD3 R23, PT, PT, -R23, RZ, RZ ;  /* 0x000000ff1717c210 */ /* 0x000fc80007ffe1ff */
[----:B------:R-:W-:Y:S01]  /*1a20*/  SEL R23, R24, R23, !P2 ;  /* 0x0000001718177207 */ /* 0x000fe20005000000 */
[----:B------:R-:W-:Y:S06]  /*1a30*/  BRA `(.L_x_22) ;  /* 0x0000000000047947 */ /* 0x000fec0003800000 */
.L_x_21:
[----:B------:R-:W-:-:S07]  /*1a40*/  VIMNMX R23, PT, PT, RZ, R29, !PT ;  /* 0x0000001dff177248 */ /* 0x000fce0007fe0100 */
.L_x_22:
[----:B------:R-:W-:Y:S01]  /*1a50*/  ISETP.GT.OR P2, PT, R3, RZ, P0 ;  /* 0x000000ff0300720c */ /* 0x000fe20000744670 */
[----:B------:R-:W-:Y:S02]  /*1a60*/  IMAD R23, R7, R8, R23 ;  /* 0x0000000807177224 */ /* 0x000fe400078e0217 */
[----:B------:R-:W-:Y:S02]  /*1a70*/  HFMA2 R29, -RZ, RZ, 0, 0 ;  /* 0x00000000ff1d7431 */ /* 0x000fe400000001ff */
[----:B------:R-:W-:Y:S01]  /*1a80*/  IMAD.MOV.U32 R31, RZ, RZ, RZ ;  /* 0x000000ffff1f7224 */ /* 0x000fe200078e00ff */
[----:B------:R-:W-:Y:S01]  /*1a90*/  MOV R33, RZ ;  /* 0x000000ff00217202 */ /* 0x000fe20000000f00 */
[----:B------:R-:W-:-:S06]  /*1aa0*/  IMAD R25, R23, R0, R5 ;  /* 0x0000000017197224 */ /* 0x000fcc00078e0205 */
[----:B------:R-:W-:-:S04]  /*1ab0*/  @P2 IMAD.WIDE R10, R25, 0x4, R14 ;  /* 0x00000004190a2825 */ /* 0x000fc800078e020e */
[C---:B------:R-:W-:Y:S01]  /*1ac0*/  @P2 IMAD.WIDE R22, R25.reuse, 0x4, R12 ;  /* 0x0000000419162825 */ /* 0x040fe200078e020c */
[----:B------:R0:W5:Y:S03]  /*1ad0*/  @P2 LDG.E R29, desc[UR4][R10.64] ;  /* 0x000000040a1d2981 */ /* 0x000166000c1e1900 */
[----:B------:R-:W-:Y:S01]  /*1ae0*/  @P2 IMAD.WIDE R24, R25, 0x4, R16 ;  /* 0x0000000419182825 */ /* 0x000fe200078e0210 */
[----:B------:R0:W5:Y:S04]  /*1af0*/  @P2 LDG.E R31, desc[UR4][R22.64] ;  /* 0x00000004161f2981 */ /* 0x000168000c1e1900 */
[----:B------:R0:W5:Y:S02]  /*1b00*/  @P2 LDG.E R33, desc[UR4][R24.64] ;  /* 0x0000000418212981 */ /* 0x000164000c1e1900 */
[----:B-----5:R-:W-:-:S02]  /*1b10*/  IADD3 R35, PT, PT, R3, 0x1, RZ ;  /* 0x0000000103237810 */ /* 0x020fc40007ffe0ff */
[----:B------:R-:W-:Y:S01]  /*1b20*/  IADD3 R30, PT, PT, R8, -0x1, RZ ;  /* 0xffffffff081e7810 */ /* 0x000fe20007ffe0ff */
[----:B------:R-:W-:Y:S06]  /*1b30*/  @!P1 BRA `(.L_x_23) ;  /* 0x0000000000949947 */ /* 0x000fec0003800000 */
[----:B0-----:R-:W-:Y:S02]  /*1b40*/  IABS R22, R8 ;  /* 0x0000000800167213 */ /* 0x001fe40000000000 */
[----:B------:R-:W-:Y:S02]  /*1b50*/  MOV R10, RZ ;  /* 0x000000ff000a7202 */ /* 0x000fe40000000f00 */
[----:B------:R-:W0:Y:S01]  /*1b60*/  I2F.RP R24, R22 ;  /* 0x0000001600187306 */ /* 0x000e220000209400 */
[----:B------:R-:W-:Y:S02]  /*1b70*/  IABS R30, R35 ;  /* 0x00000023001e7213 */ /* 0x000fe40000000000 */
[----:B------:R-:W-:-:S05]  /*1b80*/  ISETP.GE.AND P3, PT, R35, RZ, PT ;  /* 0x000000ff2300720c */ /* 0x000fca0003f66270 */
[----:B0-----:R-:W0:Y:S02]  /*1b90*/  MUFU.RCP R24, R24 ;  /* 0x0000001800187308 */ /* 0x001e240000001000 */
[----:B0-----:R-:W-:-:S06]  /*1ba0*/  VIADD R25, R24, 0xffffffe ;  /* 0x0ffffffe18197836 */ /* 0x001fcc0000000000 */
[----:B------:R-:W0:Y:S02]  /*1bb0*/  F2I.FTZ.U32.TRUNC.NTZ R11, R25 ;  /* 0x00000019000b7305 */ /* 0x000e24000021f000 */
[----:B0-----:R-:W-:-:S05]  /*1bc0*/  IADD3 R23, PT, PT, RZ, -R11, RZ ;  /* 0x8000000bff177210 */ /* 0x001fca0007ffe0ff */
[----:B------:R-:W-:-:S04]  /*1bd0*/  IMAD R23, R23, R22, RZ ;  /* 0x0000001617177224 */ /* 0x000fc800078e02ff */
[----:B------:R-:W-:Y:S01]  /*1be0*/  IMAD.HI.U32 R10, R11, R23, R10 ;  /* 0x000000170b0a7227 */ /* 0x000fe200078e000a */
[----:B------:R-:W-:-:S05]  /*1bf0*/  MOV R23, R30 ;  /* 0x0000001e00177202 */ /* 0x000fca0000000f00 */
[----:B------:R-:W-:-:S04]  /*1c00*/  IMAD.HI.U32 R11, R10, R23, RZ ;  /* 0x000000170a0b7227 */ /* 0x000fc800078e00ff */
[----:B------:R-:W-:-:S04]  /*1c10*/  IMAD.MOV R11, RZ, RZ, -R11 ;  /* 0x000000ffff0b7224 */ /* 0x000fc800078e0a0b */
[----:B------:R-:W-:-:S05]  /*1c20*/  IMAD R11, R22, R11, R23 ;  /* 0x0000000b160b7224 */ /* 0x000fca00078e0217 */
[----:B------:R-:W-:-:S13]  /*1c30*/  ISETP.GT.U32.AND P2, PT, R22, R11, PT ;  /* 0x0000000b1600720c */ /* 0x000fda0003f44070 */
[----:B------:R-:W-:-:S04]  /*1c40*/  @!P2 IADD3 R11, PT, PT, R11, -R22, RZ ;  /* 0x800000160b0ba210 */ /* 0x000fc80007ffe0ff */
[----:B------:R-:W-:-:S13]  /*1c50*/  ISETP.GT.U32.AND P2, PT, R22, R11, PT ;  /* 0x0000000b1600720c */ /* 0x000fda0003f44070 */
[----:B------:R-:W-:Y:S02]  /*1c60*/  @!P2 IADD3 R11, PT, PT, R11, -R22, RZ ;  /* 0x800000160b0ba210 */ /* 0x000fe40007ffe0ff */
[----:B------:R-:W-:Y:S02]  /*1c70*/  ISETP.NE.AND P2, PT, R8, RZ, PT ;  /* 0x000000ff0800720c */ /* 0x000fe40003f45270 */
[----:B------:R-:W-:Y:S02]  /*1c80*/  MOV R24, R11 ;  /* 0x0000000b00187202 */ /* 0x000fe40000000f00 */
[----:B------:R-:W-:-:S03]  /*1c90*/  LOP3.LUT R11, RZ, R8, RZ, 0x33, !PT ;  /* 0x00000008ff0b7212 */ /* 0x000fc600078e33ff */
[----:B------:R-:W-:-:S05]  /*1ca0*/  @!P3 IMAD.MOV R24, RZ, RZ, -R24 ;  /* 0x000000ffff18b224 */ /* 0x000fca00078e0a18 */
        /* <DEDUP_REMOVED lines=14> */
.L_x_23:
[----:B0-----:R-:W-:-:S07]  /*1d90*/  VIMNMX R11, PT, PT, R35, R30, PT ;  /* 0x0000001e230b7248 */ /* 0x001fce0003fe0100 */
.L_x_24:
[----:B------:R-:W-:Y:S01]  /*1da0*/  ISETP.LT.OR P2, PT, R35, R8, P0 ;  /* 0x000000082300720c */ /* 0x000fe20000741670 */
[----:B------:R-:W-:Y:S01]  /*1db0*/  BSSY.RECONVERGENT B1, `(.L_x_25) ;  /* 0x000000d000017945 */ /* 0x000fe20003800200 */
[----:B------:R-:W-:Y:S01]  /*1dc0*/  HFMA2 R24, -RZ, RZ, 0, 0 ;  /* 0x00000000ff187431 */ /* 0x000fe200000001ff */
[----:B------:R-:W-:Y:S01]  /*1dd0*/  MOV R22, RZ ;  /* 0x000000ff00167202 */ /* 0x000fe20000000f00 */
[----:B------:R-:W-:-:S09]  /*1de0*/  IMAD.MOV.U32 R30, RZ, RZ, RZ ;  /* 0x000000ffff1e7224 */ /* 0x000fd200078e00ff */
[----:B------:R-:W-:Y:S05]  /*1df0*/  @!P2 BRA `(.L_x_26) ;  /* 0x000000000020a947 */ /* 0x000fea0003800000 */
[----:B------:R-:W-:-:S04]  /*1e00*/  IMAD R11, R7, R8, R11 ;  /* 0x00000008070b7224 */ /* 0x000fc800078e020b */
[----:B------:R-:W-:-:S04]  /*1e10*/  IMAD R25, R11, R0, R5 ;  /* 0x000000000b197224 */ /* 0x000fc800078e0205 */
[----:B------:R-:W-:-:S04]  /*1e20*/  IMAD.WIDE R10, R25, 0x4, R14 ;  /* 0x00000004190a7825 */ /* 0x000fc800078e020e */
[C---:B------:R-:W-:Y:S01]  /*1e30*/  IMAD.WIDE R22, R25.reuse, 0x4, R12 ;  /* 0x0000000419167825 */ /* 0x040fe200078e020c */
[----:B------:R0:W5:Y:S03]  /*1e40*/  LDG.E R30, desc[UR4][R10.64] ;  /* 0x000000040a1e7981 */ /* 0x000166000c1e1900 */
[----:B------:R-:W-:Y:S02]  /*1e50*/  IMAD.WIDE R24, R25, 0x4, R16 ;  /* 0x0000000419187825 */ /* 0x000fe400078e0210 */
[----:B------:R0:W5:Y:S04]  /*1e60*/  LDG.E R22, desc[UR4][R22.64] ;  /* 0x0000000416167981 */ /* 0x000168000c1e1900 */
[----:B------:R0:W5:Y:S02]  /*1e70*/  LDG.E R24, desc[UR4][R24.64] ;  /* 0x0000000418187981 */ /* 0x000164000c1e1900 */
.L_x_26:
[----:B------:R-:W-:Y:S05]  /*1e80*/  BSYNC.RECONVERGENT B1 ;  /* 0x0000000000017941 */ /* 0x000fea0003800200 */
.L_x_25:
[----:B------:R-:W-:Y:S01]  /*1e90*/  IADD3 R3, PT, PT, R3, 0x2, RZ ;  /* 0x0000000203037810 */ /* 0x000fe20007ffe0ff */
[----:B------:R-:W-:Y:S06]  /*1ea0*/  @!P1 BRA `(.L_x_27) ;  /* 0x00000000008c9947 */ /* 0x000fec0003800000 */
[----:B0-----:R-:W-:Y:S02]  /*1eb0*/  IABS R23, R8 ;  /* 0x0000000800177213 */ /* 0x001fe40000000000 */
[----:B------:R-:W-:Y:S02]  /*1ec0*/  IABS R32, R3 ;  /* 0x0000000300207213 */ /* 0x000fe40000000000 */
[----:B------:R-:W0:Y:S01]  /*1ed0*/  I2F.RP R25, R23 ;  /* 0x0000001700197306 */ /* 0x000e220000209400 */
[----:B------:R-:W-:-:S07]  /*1ee0*/  ISETP.GE.AND P2, PT, R3, RZ, PT ;  /* 0x000000ff0300720c */ /* 0x000fce0003f46270 */
[----:B0-----:R-:W0:Y:S02]  /*1ef0*/  MUFU.RCP R25, R25 ;  /* 0x0000001900197308 */ /* 0x001e240000001000 */
[----:B0-----:R-:W-:-:S06]  /*1f00*/  IADD3 R34, PT, PT, R25, 0xffffffe, RZ ;  /* 0x0ffffffe19227810 */ /* 0x001fcc0007ffe0ff */
[----:B------:R-:W0:Y:S02]  /*1f10*/  F2I.FTZ.U32.TRUNC.NTZ R11, R34 ;  /* 0x00000022000b7305 */ /* 0x000e24000021f000 */
[----:B0-----:R-:W-:-:S05]  /*1f20*/  IADD3 R10, PT, PT, RZ, -R11, RZ ;  /* 0x8000000bff0a7210 */ /* 0x001fca0007ffe0ff */
[----:B------:R-:W-:Y:S02]  /*1f30*/  IMAD R35, R10, R23, RZ ;  /* 0x000000170a237224 */ /* 0x000fe400078e02ff */
[----:B------:R-:W-:-:S04]  /*1f40*/  IMAD.MOV.U32 R10, RZ, RZ, RZ ;  /* 0x000000ffff0a7224 */ /* 0x000fc800078e00ff */
[----:B------:R-:W-:-:S06]  /*1f50*/  IMAD.HI.U32 R10, R11, R35, R10 ;  /* 0x000000230b0a7227 */ /* 0x000fcc00078e000a */
[----:B------:R-:W-:-:S05]  /*1f60*/  IMAD.HI.U32 R11, R10, R32, RZ ;  /* 0x000000200a0b7227 */ /* 0x000fca00078e00ff */
[----:B------:R-:W-:-:S05]  /*1f70*/  IADD3 R11, PT, PT, -R11, RZ, RZ ;  /* 0x000000ff0b0b7210 */ /* 0x000fca0007ffe1ff */
[----:B------:R-:W-:Y:S01]  /*1f80*/  IMAD R32, R23, R11, R32 ;  /* 0x0000000b17207224 */ /* 0x000fe200078e0220 */
[----:B------:R-:W-:-:S04]  /*1f90*/  LOP3.LUT R11, RZ, R8, RZ, 0x33, !PT ;  /* 0x00000008ff0b7212 */ /* 0x000fc800078e33ff */
[----:B------:R-:W-:-:S13]  /*1fa0*/  ISETP.GT.U32.AND P1, PT, R23, R32, PT ;  /* 0x000000201700720c */ /* 0x000fda0003f24070 */
[----:B------:R-:W-:-:S04]  /*1fb0*/  @!P1 IADD3 R32, PT, PT, R32, -R23, RZ ;  /* 0x8000001720209210 */ /* 0x000fc80007ffe0ff */
[----:B------:R-:W-:-:S13]  /*1fc0*/  ISETP.GT.U32.AND P1, PT, R23, R32, PT ;  /* 0x000000201700720c */ /* 0x000fda0003f24070 */
[----:B------:R-:W-:Y:S02]  /*1fd0*/  @!P1 IADD3 R32, PT, PT, R32, -R23, RZ ;  /* 0x8000001720209210 */ /* 0x000fe40007ffe0ff */
[----:B------:R-:W-:-:S03]  /*1fe0*/  ISETP.NE.AND P1, PT, R8, RZ, PT ;  /* 0x000000ff0800720c */ /* 0x000fc60003f25270 */
        /* <DEDUP_REMOVED lines=15> */
.L_x_27:
[----:B0-----:R-:W-:-:S07]  /*20e0*/  VIADDMNMX R10, R8, 0xffffffff, R3, PT ;  /* 0xffffffff080a7846 */ /* 0x001fce0003800103 */
.L_x_28:
[-C--:B------:R-:W-:Y:S01]  /*20f0*/  ISETP.LT.OR P0, PT, R3, R8.reuse, P0 ;  /* 0x000000080300720c */ /* 0x080fe20000701670 */
[----:B------:R-:W-:Y:S02]  /*2100*/  IMAD R10, R7, R8, R10 ;  /* 0x00000008070a7224 */ /* 0x000fe400078e020a */
[----:B-----5:R-:W-:Y:S01]  /*2110*/  FMUL R7, R22, R22 ;  /* 0x0000001616077220 */ /* 0x020fe20000400000 */
[----:B------:R-:W-:Y:S02]  /*2120*/  HFMA2 R3, -RZ, RZ, 0, 0 ;  /* 0x00000000ff037431 */ /* 0x000fe400000001ff */
[----:B------:R-:W-:Y:S02]  /*2130*/  IMAD R5, R10, R0, R5 ;  /* 0x000000000a057224 */ /* 0x000fe400078e0205 */
[----:B------:R-:W-:Y:S01]  /*2140*/  FFMA R7, R30, R30, R7 ;  /* 0x0000001e1e077223 */ /* 0x000fe20000000007 */
[----:B------:R-:W-:-:S03]  /*2150*/  MOV R0, RZ ;  /* 0x000000ff00007202 */ /* 0x000fc60000000f00 */
[----:B------:R-:W-:Y:S01]  /*2160*/  FFMA R11, R24, R24, R7 ;  /* 0x00000018180b7223 */ /* 0x000fe20000000007 */
[----:B------:R-:W-:-:S04]  /*2170*/  @P0 IMAD.WIDE R14, R5, 0x4, R14 ;  /* 0x00000004050e0825 */ /* 0x000fc800078e020e */
[C---:B------:R-:W-:Y:S01]  /*2180*/  @P0 IMAD.WIDE R12, R5.reuse, 0x4, R12 ;  /* 0x00000004050c0825 */ /* 0x040fe200078e020c */
[----:B------:R0:W5:Y:S03]  /*2190*/  @P0 LDG.E R3, desc[UR4][R14.64] ;  /* 0x000000040e030981 */ /* 0x000166000c1e1900 */
[----:B------:R-:W-:Y:S01]  /*21a0*/  @P0 IMAD.WIDE R16, R5, 0x4, R16 ;  /* 0x0000000405100825 */ /* 0x000fe200078e0210 */
[----:B------:R0:W5:Y:S03]  /*21b0*/  @P0 LDG.E R0, desc[UR4][R12.64] ;  /* 0x000000040c000981 */ /* 0x000166000c1e1900 */
[----:B------:R-:W-:-:S06]  /*21c0*/  IMAD.MOV.U32 R5, RZ, RZ, RZ ;  /* 0x000000ffff057224 */ /* 0x000fcc00078e00ff */
[----:B------:R0:W5:Y:S01]  /*21d0*/  @P0 LDG.E R5, desc[UR4][R16.64] ;  /* 0x0000000410050981 */ /* 0x000162000c1e1900 */
[----:B------:R-:W-:Y:S01]  /*21e0*/  FSETP.NEU.AND P0, PT, R11, RZ, PT ;  /* 0x000000ff0b00720b */ /* 0x000fe20003f0d000 */
[----:B------:R-:W-:Y:S04]  /*21f0*/  BSSY.RECONVERGENT B1, `(.L_x_29) ;  /* 0x0000053000017945 */ /* 0x000fe80003800200 */
[----:B------:R-:W-:Y:S08]  /*2200*/  BSSY.RELIABLE B2, `(.L_x_30) ;  /* 0x000000b000027945 */ /* 0x000ff00003800100 */
[----:B0-----:R-:W-:Y:S05]  /*2210*/  @P0 BRA `(.L_x_31) ;  /* 0x0000000000240947 */ /* 0x001fea0003800000 */
[----:B------:R-:W-:Y:S01]  /*2220*/  FMUL R8, R31, R31 ;  /* 0x0000001f1f087220 */ /* 0x000fe20000400000 */
[----:B------:R-:W-:Y:S02]  /*2230*/  MOV R10, RZ ;  /* 0x000000ff000a7202 */ /* 0x000fe40000000f00 */
[----:B------:R-:W-:Y:S01]  /*2240*/  MOV R7, RZ ;  /* 0x000000ff00077202 */ /* 0x000fe20000000f00 */
[----:B------:R-:W-:-:S04]  /*2250*/  FFMA R8, R29, R29, R8 ;  /* 0x0000001d1d087223 */ /* 0x000fc80000000008 */
[----:B------:R-:W-:-:S05]  /*2260*/  FFMA R8, R33, R33, R8 ;  /* 0x0000002121087223 */ /* 0x000fca0000000008 */
[----:B------:R-:W-:Y:S02]  /*2270*/  FSETP.NEU.AND P1, PT, R8, RZ, PT ;  /* 0x000000ff0800720b */ /* 0x000fe40003f2d000 */
[----:B------:R-:W-:-:S11]  /*2280*/  MOV R8, RZ ;  /* 0x000000ff00087202 */ /* 0x000fd60000000f00 */
[----:B------:R-:W-:Y:S05]  /*2290*/  @!P1 BREAK.RELIABLE B2 ;  /* 0x0000000000029942 */ /* 0x000fea0003800100 */
[----:B------:R-:W-:Y:S05]  /*22a0*/  @!P1 BRA `(.L_x_32) ;  /* 0x00000004001c9947 */ /* 0x000fea0003800000 */
.L_x_31:
[----:B------:R-:W-:Y:S05]  /*22b0*/  BSYNC.RELIABLE B2 ;  /* 0x0000000000027941 */ /* 0x000fea0003800100 */
.L_x_30:
        /* <DEDUP_REMOVED lines=10> */
[----:B------:R-:W-:Y:S02]  /*2360*/  FSETP.NEU.AND P4, PT, R10, RZ, PT ;  /* 0x000000ff0a00720b */ /* 0x000fe40003f8d000 */
        /* <DEDUP_REMOVED lines=24> */
.L_x_35:
        /* <DEDUP_REMOVED lines=12> */
.L_x_36:
[----:B------:R-:W-:Y:S01]  /*25b0*/  FADD R3, -R3, R26 ;  /* 0x0000001a03037221 */ /* 0x000fe20000000100 */
[----:B------:R-:W-:Y:S01]  /*25c0*/  FADD R27, -R0, R27 ;  /* 0x0000001b001b7221 */ /* 0x000fe20000000100 */
[----:B------:R-:W-:Y:S01]  /*25d0*/  FADD R5, -R5, R28 ;  /* 0x0000001c05057221 */ /* 0x000fe20000000100 */
[----:B------:R-:W-:Y:S01]  /*25e0*/  FADD R7, R30, -R29 ;  /* 0x8000001d1e077221 */ /* 0x000fe20000000000 */
[----:B------:R-:W-:Y:S01]  /*25f0*/  FADD R10, R22, -R31 ;  /* 0x8000001f160a7221 */ /* 0x000fe20000000000 */
[----:B------:R-:W-:Y:S01]  /*2600*/  FADD R8, R24, -R33 ;  /* 0x8000002118087221 */ /* 0x000fe20000000000 */
[----:B------:R-:W-:Y:S01]  /*2610*/  FMUL R0, R3, 0.083333335816860198975 ;  /* 0x3daaaaab03007820 */ /* 0x000fe20000400000 */
[----:B------:R-:W-:Y:S01]  /*2620*/  FMUL R27, R27, 0.083333335816860198975 ;  /* 0x3daaaaab1b1b7820 */ /* 0x000fe20000400000 */
[----:B------:R-:W-:Y:S02]  /*2630*/  FMUL R5, R5, 0.083333335816860198975 ;  /* 0x3daaaaab05057820 */ /* 0x000fe40000400000 */
[----:B------:R-:W-:Y:S01]  /*2640*/  FFMA R7, R7, 0.6666666865348815918, R0 ;  /* 0x3f2aaaab07077823 */ /* 0x000fe20000000000 */
[----:B------:R-:W-:Y:S01]  /*2650*/  FFMA R10, R10, 0.6666666865348815918, R27 ;  /* 0x3f2aaaab0a0a7823 */ /* 0x000fe2000000001b */
[----:B------:R-:W-:Y:S01]  /*2660*/  FFMA R8, R8, 0.6666666865348815918, R5 ;  /* 0x3f2aaaab08087823 */ /* 0x000fe20000000005 */
[----:B------:R-:W-:Y:S06]  /*2670*/  BRA `(.L_x_32) ;  /* 0x0000000000287947 */ /* 0x000fec0003800000 */
.L_x_34:
[----:B------:R-:W-:Y:S01]  /*2680*/  FADD R7, R4, -R29 ;  /* 0x8000001d04077221 */ /* 0x000fe20000000000 */
[----:B------:R-:W-:Y:S01]  /*2690*/  FADD R10, R2, -R31 ;  /* 0x8000001f020a7221 */ /* 0x000fe20000000000 */
[----:B------:R-:W-:Y:S01]  /*26a0*/  FADD R8, R6, -R33 ;  /* 0x8000002106087221 */ /* 0x000fe20000000000 */
[----:B------:R-:W-:Y:S06]  /*26b0*/  BRA `(.L_x_32) ;  /* 0x0000000000187947 */ /* 0x000fec0003800000 */
.L_x_33:
[----:B------:R-:W-:Y:S01]  /*26c0*/  FADD R7, R30, -R29 ;  /* 0x8000001d1e077221 */ /* 0x000fe20000000000 */
[----:B------:R-:W-:Y:S01]  /*26d0*/  FADD R10, R22, -R31 ;  /* 0x8000001f160a7221 */ /* 0x000fe20000000000 */
[----:B------:R-:W-:Y:S02]  /*26e0*/  FADD R8, R24, -R33 ;  /* 0x8000002118087221 */ /* 0x000fe40000000000 */
[----:B------:R-:W-:Y:S01]  /*26f0*/  FMUL R7, R7, 0.5 ;  /* 0x3f00000007077820 */ /* 0x000fe20000400000 */
[----:B------:R-:W-:Y:S01]  /*2700*/  FMUL R10, R10, 0.5 ;  /* 0x3f0000000a0a7820 */ /* 0x000fe20000400000 */
[----:B------:R-:W-:-:S07]  /*2710*/  FMUL R8, R8, 0.5 ;  /* 0x3f00000008087820 */ /* 0x000fce0000400000 */
.L_x_32:
[----:B------:R-:W-:Y:S05]  /*2720*/  BSYNC.RECONVERGENT B1 ;  /* 0x0000000000017941 */ /* 0x000fea0003800200 */
.L_x_29:
[----:B-----5:R-:W-:Y:S01]  /*2730*/  FMUL R0, R8, R21 ;  /* 0x0000001508007220 */ /* 0x020fe20000400000 */
[----:B------:R-:W0:Y:S01]  /*2740*/  LDCU UR6, c[0x0][0x3a0] ;  /* 0x00007400ff0677ac */ /* 0x000e220008000800 */
[-C--:B------:R-:W-:Y:S02]  /*2750*/  FMUL R3, R10, R9.reuse ;  /* 0x000000090a037220 */ /* 0x080fe40000400000 */
[C---:B------:R-:W-:Y:S01]  /*2760*/  FFMA R9, R7.reuse, R9, -R0 ;  /* 0x0000000907097223 */ /* 0x040fe20000000800 */
[-C--:B------:R-:W-:Y:S01]  /*2770*/  FMUL R7, R7, R20.reuse ;  /* 0x0000001407077220 */ /* 0x080fe20000400000 */
[----:B------:R-:W-:Y:S02]  /*2780*/  FFMA R3, R8, R20, -R3 ;  /* 0x0000001408037223 */ /* 0x000fe40000000803 */
[----:B------:R-:W-:Y:S01]  /*2790*/  FMUL R9, R2, R9 ;  /* 0x0000000902097220 */ /* 0x000fe20000400000 */
[----:B------:R-:W-:-:S03]  /*27a0*/  FFMA R7, R10, R21, -R7 ;  /* 0x000000150a077223 */ /* 0x000fc60000000807 */
[----:B------:R-:W-:-:S04]  /*27b0*/  FFMA R3, R4, R3, R9 ;  /* 0x0000000304037223 */ /* 0x000fc80000000009 */
[----:B------:R-:W-:-:S04]  /*27c0*/  FFMA R3, R6, R7, R3 ;  /* 0x0000000706037223 */ /* 0x000fc80000000003 */
[----:B0-----:R-:W-:-:S05]  /*27d0*/  FMUL R3, R3, UR6 ;  /* 0x0000000603037c20 */ /* 0x001fca0008400000 */
[----:B------:R-:W-:Y:S01]  /*27e0*/  STG.E desc[UR4][R18.64], R3 ;  /* 0x0000000312007986 */ /* 0x000fe2000c101904 */
[----:B------:R-:W-:Y:S05]  /*27f0*/  EXIT ;  /* 0x000000000000794d */ /* 0x000fea0003800000 */
.L_x_0:
[----:B------:R-:W-:Y:S01]  /*2800*/  STG.E desc[UR4][R18.64], RZ ;  /* 0x000000ff12007986 */ /* 0x000fe2000c101904 */
[----:B------:R-:W-:Y:S05]  /*2810*/  EXIT ;  /* 0x000000000000794d */ /* 0x000fea0003800000 */
.L_x_37:
[----:B------:R-:W-:-:S00]  /*2820*/  BRA `(.L_x_37) ;  /* 0xfffffffc00fc7947 */ /* 0x000fc0000383ffff */
[----:B------:R-:W-:-:S00]  /*2830*/  NOP ;  /* 0x0000000000007918 */ /* 0x000fc00000000000 */
        /* <DEDUP_REMOVED lines=12> */
.L_x_38:


//--------------------- .nv.shared.reserved.0     --------------------------
	.section	.nv.shared.reserved.0,"aw",@nobits
	.weak		__nv_reservedSMEM_offset_0_alias
	.size		__nv_reservedSMEM_offset_0_alias, 0, 64
	.other		__nv_reservedSMEM_offset_0_alias,@"STO_CUDA_RESERVED_SHARED STV_DEFAULT"
__nv_reservedSMEM_offset_0_alias:
	.zero		0
	.zero		64


//--------------------- .nv.constant0.settopologicalcharge --------------------------
	.section	.nv.constant0.settopologicalcharge,"a",@progbits
	.sectionflags	@""
	.align	4
.nv.constant0.settopologicalcharge:
	.zero		945


//--------------------- SYMBOLS --------------------------

	.type		.nv.reservedSmem.offset0,@object
	.size		.nv.reservedSmem.offset0,0x4
